	.target	sm_90a

	.elftype	@"ET_EXEC"


//--------------------- .note.nv.tkinfo           --------------------------
	.section	.note.nv.tkinfo,"",@"SHT_NOTE"
	.sectionflags	@"SHF_NOTE_NV_TKINFO"
	.tkinfo
        /*0018*/ 	.word	0x00000002
        /*0030*/ 	.string	""
        /*0030*/ 	.string	"ptxas"
        /*0030*/ 	.string	"Cuda compilation tools, release 13.0, V13.0.88"
        /*0030*/ 	.string	"Build cuda_13.0.r13.0/compiler.36424714_0"
        /*0030*/ 	.string	"-arch sm_90a -m 64 "



//--------------------- .note.nv.cuinfo           --------------------------
	.section	.note.nv.cuinfo,"",@"SHT_NOTE"
	.sectionflags	@"SHF_NOTE_NV_CUINFO"
        /*0018*/ 	.short	0x0002
        /*001a*/ 	.short	0x005a
        /*001c*/ 	.short	0x0082
	.zero		2


//--------------------- .nv.info                  --------------------------
	.section	.nv.info,"",@"SHT_CUDA_INFO"
	.align	4


	//----- nvinfo : EIATTR_REGCOUNT
	.align		4
        /*0000*/ 	.byte	0x04, 0x2f
        /*0002*/ 	.short	(.L_12 - .L_11)
	.align		4
.L_11:
        /*0004*/ 	.word	index@(_ZN7cutlass13device_kernelINS_4gemm6kernel13GemmUniversalIN4cute5tupleIJiiiiEEENS1_10collective13CollectiveMmaINS1_37MainloopSm90TmaGmmaWarpSpecializedFP8ILi5ENS5_IJNS4_1CILi2EEENSA_ILi1EEESC_EEENS1_32KernelTmaWarpSpecializedPingpongEEENS5_IJNSA_ILi64EEESG_NSA_ILi128EEEEEENS_12float_e5m2_tENS5_IJlSC_lEEESJ_SK_NS4_8TiledMMAINS4_8MMA_AtomIJNS4_4SM904GMMA30MMA_64x64x32_F32E5M2E5M2_SS_TNILNSO_7ScaleInE1ELSQ_1EEEEEENS4_6LayoutINS5_IJSC_SC_SC_EEENS5_IJNSA_ILi0EEESV_SV_EEEEENS5_IJNS4_10UnderscoreESY_SY_EEEEENS4_13SM90_TMA_LOADENS4_14ComposedLayoutINS4_7SwizzleILi3ELi4ELi3EEENS4_18smem_ptr_flag_bitsILi8EEENST_INS5_IJNSA_ILi8EEESH_EEENS5_IJSH_SC_EEEEEEEvNS4_8identityENS4_23SM90_TMA_LOAD_MULTICASTES1B_vS1C_EENS_8epilogue10collective6detail29Sm90TmaWarpSpecializedAdapterINS1G_15DefaultEpilogueISJ_SK_SK_NS1F_6thread17LinearCombinationISJ_Li1EffLNS1K_9ScaleType4KindE0ELNS_15FloatRoundStyleE2ESJ_EENS1_15EpilogueDefaultEEEEEvvEEEEvNT_6ParamsE)
        /*0008*/ 	.word	0x000000a8


	//----- nvinfo : EIATTR_FRAME_SIZE
	.align		4
.L_12:
        /*000c*/ 	.byte	0x04, 0x11
        /*000e*/ 	.short	(.L_14 - .L_13)
	.align		4
.L_13:
        /*0010*/ 	.word	index@(_ZN7cutlass13device_kernelINS_4gemm6kernel13GemmUniversalIN4cute5tupleIJiiiiEEENS1_10collective13CollectiveMmaINS1_37MainloopSm90TmaGmmaWarpSpecializedFP8ILi5ENS5_IJNS4_1CILi2EEENSA_ILi1EEESC_EEENS1_32KernelTmaWarpSpecializedPingpongEEENS5_IJNSA_ILi64EEESG_NSA_ILi128EEEEEENS_12float_e5m2_tENS5_IJlSC_lEEESJ_SK_NS4_8TiledMMAINS4_8MMA_AtomIJNS4_4SM904GMMA30MMA_64x64x32_F32E5M2E5M2_SS_TNILNSO_7ScaleInE1ELSQ_1EEEEEENS4_6LayoutINS5_IJSC_SC_SC_EEENS5_IJNSA_ILi0EEESV_SV_EEEEENS5_IJNS4_10UnderscoreESY_SY_EEEEENS4_13SM90_TMA_LOADENS4_14ComposedLayoutINS4_7SwizzleILi3ELi4ELi3EEENS4_18smem_ptr_flag_bitsILi8EEENST_INS5_IJNSA_ILi8EEESH_EEENS5_IJSH_SC_EEEEEEEvNS4_8identityENS4_23SM90_TMA_LOAD_MULTICASTES1B_vS1C_EENS_8epilogue10collective6detail29Sm90TmaWarpSpecializedAdapterINS1G_15DefaultEpilogueISJ_SK_SK_NS1F_6thread17LinearCombinationISJ_Li1EffLNS1K_9ScaleType4KindE0ELNS_15FloatRoundStyleE2ESJ_EENS1_15EpilogueDefaultEEEEEvvEEEEvNT_6ParamsE)
        /*0014*/ 	.word	0x00000000


	//----- nvinfo : EIATTR_MIN_STACK_SIZE
	.align		4
.L_14:
        /*0018*/ 	.byte	0x04, 0x12
        /*001a*/ 	.short	(.L_16 - .L_15)
	.align		4
.L_15:
        /*001c*/ 	.word	index@(_ZN7cutlass13device_kernelINS_4gemm6kernel13GemmUniversalIN4cute5tupleIJiiiiEEENS1_10collective13CollectiveMmaINS1_37MainloopSm90TmaGmmaWarpSpecializedFP8ILi5ENS5_IJNS4_1CILi2EEENSA_ILi1EEESC_EEENS1_32KernelTmaWarpSpecializedPingpongEEENS5_IJNSA_ILi64EEESG_NSA_ILi128EEEEEENS_12float_e5m2_tENS5_IJlSC_lEEESJ_SK_NS4_8TiledMMAINS4_8MMA_AtomIJNS4_4SM904GMMA30MMA_64x64x32_F32E5M2E5M2_SS_TNILNSO_7ScaleInE1ELSQ_1EEEEEENS4_6LayoutINS5_IJSC_SC_SC_EEENS5_IJNSA_ILi0EEESV_SV_EEEEENS5_IJNS4_10UnderscoreESY_SY_EEEEENS4_13SM90_TMA_LOADENS4_14ComposedLayoutINS4_7SwizzleILi3ELi4ELi3EEENS4_18smem_ptr_flag_bitsILi8EEENST_INS5_IJNSA_ILi8EEESH_EEENS5_IJSH_SC_EEEEEEEvNS4_8identityENS4_23SM90_TMA_LOAD_MULTICASTES1B_vS1C_EENS_8epilogue10collective6detail29Sm90TmaWarpSpecializedAdapterINS1G_15DefaultEpilogueISJ_SK_SK_NS1F_6thread17LinearCombinationISJ_Li1EffLNS1K_9ScaleType4KindE0ELNS_15FloatRoundStyleE2ESJ_EENS1_15EpilogueDefaultEEEEEvvEEEEvNT_6ParamsE)
        /*0020*/ 	.word	0x00000000
.L_16:


//--------------------- .nv.compat                --------------------------
	.section	.nv.compat,"",@"SHT_CUDA_COMPAT_INFO"
	.align	4
        /*0000*/ 	.byte	0x02, 0x09, 0x01, 0x00, 0x02, 0x02, 0x04, 0x00, 0x02, 0x05, 0x05, 0x00, 0x03, 0x07, 0x01, 0x01
        /*0010*/ 	.byte	0x02, 0x03, 0x01, 0x00, 0x02, 0x06, 0x01, 0x00, 0x04, 0x0b, 0x08, 0x00, 0x00, 0x00, 0x00, 0x00
        /*0020*/ 	.byte	0x00, 0x00, 0x00, 0x00


//--------------------- .nv.info._ZN7cutlass13device_kernelINS_4gemm6kernel13GemmUniversalIN4cute5tupleIJiiiiEEENS1_10collective13CollectiveMmaINS1_37MainloopSm90TmaGmmaWarpSpecializedFP8ILi5ENS5_IJNS4_1CILi2EEENSA_ILi1EEESC_EEENS1_32KernelTmaWarpSpecializedPingpongEEENS5_IJNSA_ILi64EEESG_NSA_ILi128EEEEEENS_12float_e5m2_tENS5_IJlSC_lEEESJ_SK_NS4_8TiledMMAINS4_8MMA_AtomIJNS4_4SM904GMMA30MMA_64x64x32_F32E5M2E5M2_SS_TNILNSO_7ScaleInE1ELSQ_1EEEEEENS4_6LayoutINS5_IJSC_SC_SC_EEENS5_IJNSA_ILi0EEESV_SV_EEEEENS5_IJNS4_10UnderscoreESY_SY_EEEEENS4_13SM90_TMA_LOADENS4_14ComposedLayoutINS4_7SwizzleILi3ELi4ELi3EEENS4_18smem_ptr_flag_bitsILi8EEENST_INS5_IJNSA_ILi8EEESH_EEENS5_IJSH_SC_EEEEEEEvNS4_8identityENS4_23SM90_TMA_LOAD_MULTICASTES1B_vS1C_EENS_8epilogue10collective6detail29Sm90TmaWarpSpecializedAdapterINS1G_15DefaultEpilogueISJ_SK_SK_NS1F_6thread17LinearCombinationISJ_Li1EffLNS1K_9ScaleType4KindE0ELNS_15FloatRoundStyleE2ESJ_EENS1_15EpilogueDefaultEEEEEvvEEEEvNT_6ParamsE --------------------------
	.section	.nv.info._ZN7cutlass13device_kernelINS_4gemm6kernel13GemmUniversalIN4cute5tupleIJiiiiEEENS1_10collective13CollectiveMmaINS1_37MainloopSm90TmaGmmaWarpSpecializedFP8ILi5ENS5_IJNS4_1CILi2EEENSA_ILi1EEESC_EEENS1_32KernelTmaWarpSpecializedPingpongEEENS5_IJNSA_ILi64EEESG_NSA_ILi128EEEEEENS_12float_e5m2_tENS5_IJlSC_lEEESJ_SK_NS4_8TiledMMAINS4_8MMA_AtomIJNS4_4SM904GMMA30MMA_64x64x32_F32E5M2E5M2_SS_TNILNSO_7ScaleInE1ELSQ_1EEEEEENS4_6LayoutINS5_IJSC_SC_SC_EEENS5_IJNSA_ILi0EEESV_SV_EEEEENS5_IJNS4_10UnderscoreESY_SY_EEEEENS4_13SM90_TMA_LOADENS4_14ComposedLayoutINS4_7SwizzleILi3ELi4ELi3EEENS4_18smem_ptr_flag_bitsILi8EEENST_INS5_IJNSA_ILi8EEESH_EEENS5_IJSH_SC_EEEEEEEvNS4_8identityENS4_23SM90_TMA_LOAD_MULTICASTES1B_vS1C_EENS_8epilogue10collective6detail29Sm90TmaWarpSpecializedAdapterINS1G_15DefaultEpilogueISJ_SK_SK_NS1F_6thread17LinearCombinationISJ_Li1EffLNS1K_9ScaleType4KindE0ELNS_15FloatRoundStyleE2ESJ_EENS1_15EpilogueDefaultEEEEEvvEEEEvNT_6ParamsE,"",@"SHT_CUDA_INFO"
	.sectionflags	@""
	.align	4


	//----- nvinfo : EIATTR_CUDA_API_VERSION
	.align		4
        /*0000*/ 	.byte	0x04, 0x37
        /*0002*/ 	.short	(.L_18 - .L_17)
.L_17:
        /*0004*/ 	.word	0x00000082


	//----- nvinfo : EIATTR_KPARAM_INFO
	.align		4
.L_18:
        /*0008*/ 	.byte	0x04, 0x17
        /*000a*/ 	.short	(.L_20 - .L_19)
.L_19:
        /*000c*/ 	.word	0x00000000
        /*0010*/ 	.short	0x0000
        /*0012*/ 	.short	0x0070
        /*0014*/ 	.byte	0x00, 0xf0, 0x01, 0x10


	//----- nvinfo : EIATTR_SPARSE_MMA_MASK
	.align		4
.L_20:
        /*0018*/ 	.byte	0x03, 0x50
        /*001a*/ 	.short	0x0000


	//----- nvinfo : EIATTR_MAXREG_COUNT
	.align		4
        /*001c*/ 	.byte	0x03, 0x1b
        /*001e*/ 	.short	0x00a8


	//----- nvinfo : EIATTR_NUM_BARRIERS
	.align		4
        /*0020*/ 	.byte	0x02, 0x4c
        /*0022*/ 	.byte	0x01
	.zero		1


	//----- nvinfo : EIATTR_MERCURY_ISA_VERSION
	.align		4
        /*0024*/ 	.byte	0x03, 0x5f
        /*0026*/ 	.short	0x0101


	//----- nvinfo : EIATTR_INT_WARP_WIDE_INSTR_OFFSETS
	.align		4
        /*0028*/ 	.byte	0x04, 0x31
        /*002a*/ 	.short	(.L_22 - .L_21)


	//   ....[0]....
.L_21:
        /*002c*/ 	.word	0x000004d0


	//   ....[1]....
        /*0030*/ 	.word	0x00000510


	//   ....[2]....
        /*0034*/ 	.word	0x00000550


	//   ....[3]....
        /*0038*/ 	.word	0x000005f0


	//   ....[4]....
        /*003c*/ 	.word	0x00000610


	//   ....[5]....
        /*0040*/ 	.word	0x00000670


	//   ....[6]....
        /*0044*/ 	.word	0x00000760


	//   ....[7]....
        /*0048*/ 	.word	0x000007b0


	//   ....[8]....
        /*004c*/ 	.word	0x00002910


	//----- nvinfo : EIATTR_COOP_GROUP_MASK_REGIDS
	.align		4
.L_22:
        /*0050*/ 	.byte	0x04, 0x29
        /*0052*/ 	.short	(.L_24 - .L_23)


	//   ....[0]....
.L_23:
        /*0054*/ 	.word	0xffffffff


	//   ....[1]....
        /*0058*/ 	.word	0xffffffff


	//   ....[2]....
        /*005c*/ 	.word	0xffffffff


	//   ....[3]....
        /*0060*/ 	.word	0xffffffff


	//   ....[4]....
        /*0064*/ 	.word	0xffffffff


	//   ....[5]....
        /*0068*/ 	.word	0xffffffff


	//   ....[6]....
        /*006c*/ 	.word	0xffffffff


	//----- nvinfo : EIATTR_COOP_GROUP_INSTR_OFFSETS
	.align		4
.L_24:
        /*0070*/ 	.byte	0x04, 0x28
        /*0072*/ 	.short	(.L_26 - .L_25)


	//   ....[0]....
.L_25:
        /*0074*/ 	.word	0x00000060


	//   ....[1]....
        /*0078*/ 	.word	0x00000070


	//   ....[2]....
        /*007c*/ 	.word	0x00000130


	//   ....[3]....
        /*0080*/ 	.word	0x000002e0


	//   ....[4]....
        /*0084*/ 	.word	0x00000320


	//   ....[5]....
        /*0088*/ 	.word	0x000003a0


	//   ....[6]....
        /*008c*/ 	.word	0x00000970


	//----- nvinfo : EIATTR_REG_RECONFIG
	.align		4
.L_26:
        /*0090*/ 	.byte	0x01, 0x54
	.zero		2


	//----- nvinfo : EIATTR_MBARRIER_INSTR_OFFSETS
	.align		4
        /*0094*/ 	.byte	0x04, 0x39
        /*0096*/ 	.short	(.L_28 - .L_27)


	//   ....[0]....
.L_27:
        /*0098*/ 	.word	0x00000230
        /*009c*/ 	.word	0x000000ff
        /*00a0*/ 	.word	0x00000000
        /*00a4*/ 	.short	0x0100
        /*00a6*/ 	.byte	0x08
	.zero		1


	//   ....[1]....
        /*00a8*/ 	.word	0x00000240
        /*00ac*/ 	.word	0x000000ff
        /*00b0*/ 	.word	0x00000028
        /*00b4*/ 	.short	0x0100
        /*00b6*/ 	.byte	0x08
	.zero		1


	//   ....[2]....
        /*00b8*/ 	.word	0x00000250
        /*00bc*/ 	.word	0x000000ff
        /*00c0*/ 	.word	0x00000008
        /*00c4*/ 	.short	0x0100
        /*00c6*/ 	.byte	0x08
	.zero		1


	//   ....[3]....
        /*00c8*/ 	.word	0x00000260
        /*00cc*/ 	.word	0x000000ff
        /*00d0*/ 	.word	0x00000030
        /*00d4*/ 	.short	0x0100
        /*00d6*/ 	.byte	0x08
	.zero		1


	//   ....[4]....
        /*00d8*/ 	.word	0x00000270
        /*00dc*/ 	.word	0x000000ff
        /*00e0*/ 	.word	0x00000010
        /*00e4*/ 	.short	0x0100
        /*00e6*/ 	.byte	0x08
	.zero		1


	//   ....[5]....
        /*00e8*/ 	.word	0x00000280
        /*00ec*/ 	.word	0x000000ff
        /*00f0*/ 	.word	0x00000038
        /*00f4*/ 	.short	0x0100
        /*00f6*/ 	.byte	0x08
	.zero		1


	//   ....[6]....
        /*00f8*/ 	.word	0x00000290
        /*00fc*/ 	.word	0x000000ff
        /*0100*/ 	.word	0x00000018
        /*0104*/ 	.short	0x0100
        /*0106*/ 	.byte	0x08
	.zero		1


	//   ....[7]....
        /*0108*/ 	.word	0x000002a0
        /*010c*/ 	.word	0x000000ff
        /*0110*/ 	.word	0x00000040
        /*0114*/ 	.short	0x0100
        /*0116*/ 	.byte	0x08
	.zero		1


	//   ....[8]....
        /*0118*/ 	.word	0x000002b0
        /*011c*/ 	.word	0x000000ff
        /*0120*/ 	.word	0x00000020
        /*0124*/ 	.short	0x0100
        /*0126*/ 	.byte	0x08
	.zero		1


	//   ....[9]....
        /*0128*/ 	.word	0x000002c0
        /*012c*/ 	.word	0x000000ff
        /*0130*/ 	.word	0x00000048
        /*0134*/ 	.short	0x0100
        /*0136*/ 	.byte	0x08
	.zero		1


	//   ....[10]....
        /*0138*/ 	.word	0x000007e0
        /*013c*/ 	.word	0x000000ff
        /*0140*/ 	.word	0x00000080
        /*0144*/ 	.short	0x0100
        /*0146*/ 	.byte	0x08
	.zero		1


	//   ....[11]....
        /*0148*/ 	.word	0x00000880
        /*014c*/ 	.word	0x000000ff
        /*0150*/ 	.word	0x00000088
        /*0154*/ 	.short	0x0100
        /*0156*/ 	.byte	0x08
	.zero		1


	//   ....[12]....
        /*0158*/ 	.word	0x000008f0
        /*015c*/ 	.word	0x000000ff
        /*0160*/ 	.word	0x00000060
        /*0164*/ 	.short	0x0100
        /*0166*/ 	.byte	0x09
	.zero		1


	//   ....[13]....
        /*0168*/ 	.word	0x00000900
        /*016c*/ 	.word	0x000000ff
        /*0170*/ 	.word	0x00000068
        /*0174*/ 	.short	0x0100
        /*0176*/ 	.byte	0x09
	.zero		1


	//   ....[14]....
        /*0178*/ 	.word	0x00000910
        /*017c*/ 	.word	0x000000ff
        /*0180*/ 	.word	0x00000070
        /*0184*/ 	.short	0x0100
        /*0186*/ 	.byte	0x09
	.zero		1


	//   ....[15]....
        /*0188*/ 	.word	0x00000920
        /*018c*/ 	.word	0x000000ff
        /*0190*/ 	.word	0x00000078
        /*0194*/ 	.short	0x0100
        /*0196*/ 	.byte	0x09
	.zero		1


	//   ....[16]....
        /*0198*/ 	.word	0x00001700
        /*019c*/ 	.word	0x000000ff
        /*01a0*/ 	.word	0xfffffff8
        /*01a4*/ 	.short	0x010a
        /*01a6*/ 	.byte	0x0b
	.zero		1


	//   ....[17]....
        /*01a8*/ 	.word	0x000019d0
        /*01ac*/ 	.word	0x000000ff
        /*01b0*/ 	.word	0x00000000
        /*01b4*/ 	.short	0x010a
        /*01b6*/ 	.byte	0x06
	.zero		1


	//   ....[18]....
        /*01b8*/ 	.word	0x00001a10
        /*01bc*/ 	.word	0x000000ff
        /*01c0*/ 	.word	0x00000000
        /*01c4*/ 	.short	0x010a
        /*01c6*/ 	.byte	0x06
	.zero		1


	//   ....[19]....
        /*01c8*/ 	.word	0x00002040
        /*01cc*/ 	.word	0x000000ff
        /*01d0*/ 	.word	0x00000000
        /*01d4*/ 	.short	0x010a
        /*01d6*/ 	.byte	0x10
	.zero		1


	//   ....[20]....
        /*01d8*/ 	.word	0x00002080
        /*01dc*/ 	.word	0x000000ff
        /*01e0*/ 	.word	0x00000000
        /*01e4*/ 	.short	0x010a
        /*01e6*/ 	.byte	0x10
	.zero		1


	//   ....[21]....
        /*01e8*/ 	.word	0x00002520
        /*01ec*/ 	.word	0x00000013
        /*01f0*/ 	.word	0x00000000
        /*01f4*/ 	.short	0x0101
        /*01f6*/ 	.byte	0x3f
	.zero		1


	//   ....[22]....
        /*01f8*/ 	.word	0x000028a0
        /*01fc*/ 	.word	0x00000011
        /*0200*/ 	.word	0x00000000
        /*0204*/ 	.short	0x0101
        /*0206*/ 	.byte	0x17
	.zero		1


	//   ....[23]....
        /*0208*/ 	.word	0x000029b0
        /*020c*/ 	.word	0x00000011
        /*0210*/ 	.word	0x00000000
        /*0214*/ 	.short	0x0101
        /*0216*/ 	.byte	0x3f
	.zero		1


	//   ....[24]....
        /*0218*/ 	.word	0x00002a70
        /*021c*/ 	.word	0x000000ff
        /*0220*/ 	.word	0x00000008
        /*0224*/ 	.short	0x010a
        /*0226*/ 	.byte	0x0b
	.zero		1


	//   ....[25]....
        /*0228*/ 	.word	0x000052d0
        /*022c*/ 	.word	0x00000004
        /*0230*/ 	.word	0x00000000
        /*0234*/ 	.short	0x0101
        /*0236*/ 	.byte	0x17
	.zero		1


	//   ....[26]....
        /*0238*/ 	.word	0x00005bf0
        /*023c*/ 	.word	0x00000013
        /*0240*/ 	.word	0x00000028
        /*0244*/ 	.short	0x010a
        /*0246*/ 	.byte	0x3f
	.zero		1


	//   ....[27]....
        /*0248*/ 	.word	0x00005f70
        /*024c*/ 	.word	0x0000000a
        /*0250*/ 	.word	0x00000088
        /*0254*/ 	.short	0x0101
        /*0256*/ 	.byte	0x3f
	.zero		1


	//   ....[28]....
        /*0258*/ 	.word	0x000066d0
        /*025c*/ 	.word	0x00000005
        /*0260*/ 	.word	0x00000000
        /*0264*/ 	.short	0x010a
        /*0266*/ 	.byte	0x3f
	.zero		1


	//   ....[29]....
        /*0268*/ 	.word	0x00006750
        /*026c*/ 	.word	0x00000007
        /*0270*/ 	.word	0x00000000
        /*0274*/ 	.short	0x010a
        /*0276*/ 	.byte	0x3f
	.zero		1


	//   ....[30]....
        /*0278*/ 	.word	0x000067e0
        /*027c*/ 	.word	0x00000008
        /*0280*/ 	.word	0x00000000
        /*0284*/ 	.short	0x010a
        /*0286*/ 	.byte	0x3f
	.zero		1


	//   ....[31]....
        /*0288*/ 	.word	0x00006870
        /*028c*/ 	.word	0x0000000b
        /*0290*/ 	.word	0x00000000
        /*0294*/ 	.short	0x010a
        /*0296*/ 	.byte	0x3f
	.zero		1


	//   ....[32]....
        /*0298*/ 	.word	0x00006900
        /*029c*/ 	.word	0x00000003
        /*02a0*/ 	.word	0x00000000
        /*02a4*/ 	.short	0x010a
        /*02a6*/ 	.byte	0x3f
	.zero		1


	//   ....[33]....
        /*02a8*/ 	.word	0x00006970
        /*02ac*/ 	.word	0x00000011
        /*02b0*/ 	.word	0xfffffff8
        /*02b4*/ 	.short	0x010a
        /*02b6*/ 	.byte	0x3f
	.zero		1


	//   ....[34]....
        /*02b8*/ 	.word	0x000069d0
        /*02bc*/ 	.word	0x00000011
        /*02c0*/ 	.word	0x00000000
        /*02c4*/ 	.short	0x010a
        /*02c6*/ 	.byte	0x3f
	.zero		1


	//   ....[35]....
        /*02c8*/ 	.word	0x00006a30
        /*02cc*/ 	.word	0x00000013
        /*02d0*/ 	.word	0x00000000
        /*02d4*/ 	.short	0x010a
        /*02d6*/ 	.byte	0x3f
	.zero		1


	//   ....[36]....
        /*02d8*/ 	.word	0x00006a90
        /*02dc*/ 	.word	0x00000011
        /*02e0*/ 	.word	0x00000008
        /*02e4*/ 	.short	0x010a
        /*02e6*/ 	.byte	0x3f
	.zero		1


	//   ....[37]....
        /*02e8*/ 	.word	0x00006b60
        /*02ec*/ 	.word	0x00000013
        /*02f0*/ 	.word	0x00000028
        /*02f4*/ 	.short	0x010a
        /*02f6*/ 	.byte	0x3f
	.zero		1


	//   ....[38]....
        /*02f8*/ 	.word	0x00006c40
        /*02fc*/ 	.word	0x00000005
        /*0300*/ 	.word	0x00000000
        /*0304*/ 	.short	0x010a
        /*0306*/ 	.byte	0x3f
	.zero		1


	//   ....[39]....
        /*0308*/ 	.word	0x00006c90
        /*030c*/ 	.word	0x00000007
        /*0310*/ 	.word	0x00000000
        /*0314*/ 	.short	0x010a
        /*0316*/ 	.byte	0x3f
	.zero		1


	//   ....[40]....
        /*0318*/ 	.word	0x00006ce0
        /*031c*/ 	.word	0x00000008
        /*0320*/ 	.word	0x00000000
        /*0324*/ 	.short	0x010a
        /*0326*/ 	.byte	0x3f
	.zero		1


	//   ....[41]....
        /*0328*/ 	.word	0x00006d30
        /*032c*/ 	.word	0x0000000b
        /*0330*/ 	.word	0x00000000
        /*0334*/ 	.short	0x010a
        /*0336*/ 	.byte	0x3f
	.zero		1


	//----- nvinfo : EIATTR_NUM_MBARRIERS
	.align		4
.L_28:
        /*0338*/ 	.byte	0x03, 0x38
        /*033a*/ 	.short	0x0010


	//----- nvinfo : EIATTR_EXIT_INSTR_OFFSETS
	.align		4
        /*033c*/ 	.byte	0x04, 0x1c
        /*033e*/ 	.short	(.L_30 - .L_29)


	//   ....[0]....
.L_29:
        /*0340*/ 	.word	0x000013c0


	//   ....[1]....
        /*0344*/ 	.word	0x00001420


	//   ....[2]....
        /*0348*/ 	.word	0x000058e0


	//   ....[3]....
        /*034c*/ 	.word	0x00005910


	//   ....[4]....
        /*0350*/ 	.word	0x00006950


	//----- nvinfo : EIATTR_MAX_THREADS
	.align		4
.L_30:
        /*0354*/ 	.byte	0x04, 0x05
        /*0356*/ 	.short	(.L_32 - .L_31)
.L_31:
        /*0358*/ 	.word	0x00000180
        /*035c*/ 	.word	0x00000001
        /*0360*/ 	.word	0x00000001


	//----- nvinfo : EIATTR_CRS_STACK_SIZE
	.align		4
.L_32:
        /*0364*/ 	.byte	0x04, 0x1e
        /*0366*/ 	.short	(.L_34 - .L_33)
.L_33:
        /*0368*/ 	.word	0x00000000


	//----- nvinfo : EIATTR_CBANK_PARAM_SIZE
	.align		4
.L_34:
        /*036c*/ 	.byte	0x03, 0x19
        /*036e*/ 	.short	0x0470


	//----- nvinfo : EIATTR_PARAM_CBANK
	.align		4
        /*0370*/ 	.byte	0x04, 0x0a
        /*0372*/ 	.short	(.L_36 - .L_35)
	.align		4
.L_35:
        /*0374*/ 	.word	index@(.nv.constant0._ZN7cutlass13device_kernelINS_4gemm6kernel13GemmUniversalIN4cute5tupleIJiiiiEEENS1_10collective13CollectiveMmaINS1_37MainloopSm90TmaGmmaWarpSpecializedFP8ILi5ENS5_IJNS4_1CILi2EEENSA_ILi1EEESC_EEENS1_32KernelTmaWarpSpecializedPingpongEEENS5_IJNSA_ILi64EEESG_NSA_ILi128EEEEEENS_12float_e5m2_tENS5_IJlSC_lEEESJ_SK_NS4_8TiledMMAINS4_8MMA_AtomIJNS4_4SM904GMMA30MMA_64x64x32_F32E5M2E5M2_SS_TNILNSO_7ScaleInE1ELSQ_1EEEEEENS4_6LayoutINS5_IJSC_SC_SC_EEENS5_IJNSA_ILi0EEESV_SV_EEEEENS5_IJNS4_10UnderscoreESY_SY_EEEEENS4_13SM90_TMA_LOADENS4_14ComposedLayoutINS4_7SwizzleILi3ELi4ELi3EEENS4_18smem_ptr_flag_bitsILi8EEENST_INS5_IJNSA_ILi8EEESH_EEENS5_IJSH_SC_EEEEEEEvNS4_8identityENS4_23SM90_TMA_LOAD_MULTICASTES1B_vS1C_EENS_8epilogue10collective6detail29Sm90TmaWarpSpecializedAdapterINS1G_15DefaultEpilogueISJ_SK_SK_NS1F_6thread17LinearCombinationISJ_Li1EffLNS1K_9ScaleType4KindE0ELNS_15FloatRoundStyleE2ESJ_EENS1_15EpilogueDefaultEEEEEvvEEEEvNT_6ParamsE)
        /*0378*/ 	.short	0x0210
        /*037a*/ 	.short	0x0470


	//----- nvinfo : EIATTR_SW_WAR
	.align		4
.L_36:
        /*037c*/ 	.byte	0x04, 0x36
        /*037e*/ 	.short	(.L_38 - .L_37)
.L_37:
        /*0380*/ 	.word	0x00000008
.L_38:


//--------------------- .nv.callgraph             --------------------------
	.section	.nv.callgraph,"",@"SHT_CUDA_CALLGRAPH"
	.align	4
	.sectionentsize	8
	.align		4
        /*0000*/ 	.word	0x00000000
	.align		4
        /*0004*/ 	.word	0xffffffff
	.align		4
        /*0008*/ 	.word	0x00000000
	.align		4
        /*000c*/ 	.word	0xfffffffe
	.align		4
        /*0010*/ 	.word	0x00000000
	.align		4
        /*0014*/ 	.word	0xfffffffd
	.align		4
        /*0018*/ 	.word	0x00000000
	.align		4
        /*001c*/ 	.word	0xfffffffc


//--------------------- .nv.constant4             --------------------------
	.section	.nv.constant4,"a",@progbits
	.align	8
	.align		8
.nv.constant4:
        /*0000*/ 	.dword	_ZN39_INTERNAL_9b94f4e3_4_k_cu_4ad28c9c_54194cuda3std3__45__cpo5beginE
	.align		8
        /*0008*/ 	.dword	_ZN39_INTERNAL_9b94f4e3_4_k_cu_4ad28c9c_54194cuda3std3__45__cpo3endE
	.align		8
        /*0010*/ 	.dword	_ZN39_INTERNAL_9b94f4e3_4_k_cu_4ad28c9c_54194cuda3std3__45__cpo6cbeginE
	.align		8
        /*0018*/ 	.dword	_ZN39_INTERNAL_9b94f4e3_4_k_cu_4ad28c9c_54194cuda3std3__45__cpo4cendE
	.align		8
        /*0020*/ 	.dword	_ZN39_INTERNAL_9b94f4e3_4_k_cu_4ad28c9c_54194cuda3std3__441_GLOBAL__N__9b94f4e3_4_k_cu_4ad28c9c_54196ignoreE
	.align		8
        /*0028*/ 	.dword	_ZN39_INTERNAL_9b94f4e3_4_k_cu_4ad28c9c_54194cuda3std3__419piecewise_constructE
	.align		8
        /*0030*/ 	.dword	_ZN39_INTERNAL_9b94f4e3_4_k_cu_4ad28c9c_54194cuda3std3__48in_placeE
	.align		8
        /*0038*/ 	.dword	_ZN39_INTERNAL_9b94f4e3_4_k_cu_4ad28c9c_54194cuda3std6ranges3__45__cpo4swapE
	.align		8
        /*0040*/ 	.dword	_ZN39_INTERNAL_9b94f4e3_4_k_cu_4ad28c9c_54194cuda3std6ranges3__45__cpo9iter_moveE
	.align		8
        /*0048*/ 	.dword	_ZN39_INTERNAL_9b94f4e3_4_k_cu_4ad28c9c_54194cute7productE
	.align		8
        /*0050*/ 	.dword	_ZN39_INTERNAL_9b94f4e3_4_k_cu_4ad28c9c_54194cute1_E


//--------------------- .text._ZN7cutlass13device_kernelINS_4gemm6kernel13GemmUniversalIN4cute5tupleIJiiiiEEENS1_10collective13CollectiveMmaINS1_37MainloopSm90TmaGmmaWarpSpecializedFP8ILi5ENS5_IJNS4_1CILi2EEENSA_ILi1EEESC_EEENS1_32KernelTmaWarpSpecializedPingpongEEENS5_IJNSA_ILi64EEESG_NSA_ILi128EEEEEENS_12float_e5m2_tENS5_IJlSC_lEEESJ_SK_NS4_8TiledMMAINS4_8MMA_AtomIJNS4_4SM904GMMA30MMA_64x64x32_F32E5M2E5M2_SS_TNILNSO_7ScaleInE1ELSQ_1EEEEEENS4_6LayoutINS5_IJSC_SC_SC_EEENS5_IJNSA_ILi0EEESV_SV_EEEEENS5_IJNS4_10UnderscoreESY_SY_EEEEENS4_13SM90_TMA_LOADENS4_14ComposedLayoutINS4_7SwizzleILi3ELi4ELi3EEENS4_18smem_ptr_flag_bitsILi8EEENST_INS5_IJNSA_ILi8EEESH_EEENS5_IJSH_SC_EEEEEEEvNS4_8identityENS4_23SM90_TMA_LOAD_MULTICASTES1B_vS1C_EENS_8epilogue10collective6detail29Sm90TmaWarpSpecializedAdapterINS1G_15DefaultEpilogueISJ_SK_SK_NS1F_6thread17LinearCombinationISJ_Li1EffLNS1K_9ScaleType4KindE0ELNS_15FloatRoundStyleE2ESJ_EENS1_15EpilogueDefaultEEEEEvvEEEEvNT_6ParamsE --------------------------
	.section	.text._ZN7cutlass13device_kernelINS_4gemm6kernel13GemmUniversalIN4cute5tupleIJiiiiEEENS1_10collective13CollectiveMmaINS1_37MainloopSm90TmaGmmaWarpSpecializedFP8ILi5ENS5_IJNS4_1CILi2EEENSA_ILi1EEESC_EEENS1_32KernelTmaWarpSpecializedPingpongEEENS5_IJNSA_ILi64EEESG_NSA_ILi128EEEEEENS_12float_e5m2_tENS5_IJlSC_lEEESJ_SK_NS4_8TiledMMAINS4_8MMA_AtomIJNS4_4SM904GMMA30MMA_64x64x32_F32E5M2E5M2_SS_TNILNSO_7ScaleInE1ELSQ_1EEEEEENS4_6LayoutINS5_IJSC_SC_SC_EEENS5_IJNSA_ILi0EEESV_SV_EEEEENS5_IJNS4_10UnderscoreESY_SY_EEEEENS4_13SM90_TMA_LOADENS4_14ComposedLayoutINS4_7SwizzleILi3ELi4ELi3EEENS4_18smem_ptr_flag_bitsILi8EEENST_INS5_IJNSA_ILi8EEESH_EEENS5_IJSH_SC_EEEEEEEvNS4_8identityENS4_23SM90_TMA_LOAD_MULTICASTES1B_vS1C_EENS_8epilogue10collective6detail29Sm90TmaWarpSpecializedAdapterINS1G_15DefaultEpilogueISJ_SK_SK_NS1F_6thread17LinearCombinationISJ_Li1EffLNS1K_9ScaleType4KindE0ELNS_15FloatRoundStyleE2ESJ_EENS1_15EpilogueDefaultEEEEEvvEEEEvNT_6ParamsE,"ax",@progbits
	.align	128
.text._ZN7cutlass13device_kernelINS_4gemm6kernel13GemmUniversalIN4cute5tupleIJiiiiEEENS1_10collective13CollectiveMmaINS1_37MainloopSm90TmaGmmaWarpSpecializedFP8ILi5ENS5_IJNS4_1CILi2EEENSA_ILi1EEESC_EEENS1_32KernelTmaWarpSpecializedPingpongEEENS5_IJNSA_ILi64EEESG_NSA_ILi128EEEEEENS_12float_e5m2_tENS5_IJlSC_lEEESJ_SK_NS4_8TiledMMAINS4_8MMA_AtomIJNS4_4SM904GMMA30MMA_64x64x32_F32E5M2E5M2_SS_TNILNSO_7ScaleInE1ELSQ_1EEEEEENS4_6LayoutINS5_IJSC_SC_SC_EEENS5_IJNSA_ILi0EEESV_SV_EEEEENS5_IJNS4_10UnderscoreESY_SY_EEEEENS4_13SM90_TMA_LOADENS4_14ComposedLayoutINS4_7SwizzleILi3ELi4ELi3EEENS4_18smem_ptr_flag_bitsILi8EEENST_INS5_IJNSA_ILi8EEESH_EEENS5_IJSH_SC_EEEEEEEvNS4_8identityENS4_23SM90_TMA_LOAD_MULTICASTES1B_vS1C_EENS_8epilogue10collective6detail29Sm90TmaWarpSpecializedAdapterINS1G_15DefaultEpilogueISJ_SK_SK_NS1F_6thread17LinearCombinationISJ_Li1EffLNS1K_9ScaleType4KindE0ELNS_15FloatRoundStyleE2ESJ_EENS1_15EpilogueDefaultEEEEEvvEEEEvNT_6ParamsE:
        .type           _ZN7cutlass13device_kernelINS_4gemm6kernel13GemmUniversalIN4cute5tupleIJiiiiEEENS1_10collective13CollectiveMmaINS1_37MainloopSm90TmaGmmaWarpSpecializedFP8ILi5ENS5_IJNS4_1CILi2EEENSA_ILi1EEESC_EEENS1_32KernelTmaWarpSpecializedPingpongEEENS5_IJNSA_ILi64EEESG_NSA_ILi128EEEEEENS_12float_e5m2_tENS5_IJlSC_lEEESJ_SK_NS4_8TiledMMAINS4_8MMA_AtomIJNS4_4SM904GMMA30MMA_64x64x32_F32E5M2E5M2_SS_TNILNSO_7ScaleInE1ELSQ_1EEEEEENS4_6LayoutINS5_IJSC_SC_SC_EEENS5_IJNSA_ILi0EEESV_SV_EEEEENS5_IJNS4_10UnderscoreESY_SY_EEEEENS4_13SM90_TMA_LOADENS4_14ComposedLayoutINS4_7SwizzleILi3ELi4ELi3EEENS4_18smem_ptr_flag_bitsILi8EEENST_INS5_IJNSA_ILi8EEESH_EEENS5_IJSH_SC_EEEEEEEvNS4_8identityENS4_23SM90_TMA_LOAD_MULTICASTES1B_vS1C_EENS_8epilogue10collective6detail29Sm90TmaWarpSpecializedAdapterINS1G_15DefaultEpilogueISJ_SK_SK_NS1F_6thread17LinearCombinationISJ_Li1EffLNS1K_9ScaleType4KindE0ELNS_15FloatRoundStyleE2ESJ_EENS1_15EpilogueDefaultEEEEEvvEEEEvNT_6ParamsE,@function
        .size           _ZN7cutlass13device_kernelINS_4gemm6kernel13GemmUniversalIN4cute5tupleIJiiiiEEENS1_10collective13CollectiveMmaINS1_37MainloopSm90TmaGmmaWarpSpecializedFP8ILi5ENS5_IJNS4_1CILi2EEENSA_ILi1EEESC_EEENS1_32KernelTmaWarpSpecializedPingpongEEENS5_IJNSA_ILi64EEESG_NSA_ILi128EEEEEENS_12float_e5m2_tENS5_IJlSC_lEEESJ_SK_NS4_8TiledMMAINS4_8MMA_AtomIJNS4_4SM904GMMA30MMA_64x64x32_F32E5M2E5M2_SS_TNILNSO_7ScaleInE1ELSQ_1EEEEEENS4_6LayoutINS5_IJSC_SC_SC_EEENS5_IJNSA_ILi0EEESV_SV_EEEEENS5_IJNS4_10UnderscoreESY_SY_EEEEENS4_13SM90_TMA_LOADENS4_14ComposedLayoutINS4_7SwizzleILi3ELi4ELi3EEENS4_18smem_ptr_flag_bitsILi8EEENST_INS5_IJNSA_ILi8EEESH_EEENS5_IJSH_SC_EEEEEEEvNS4_8identityENS4_23SM90_TMA_LOAD_MULTICASTES1B_vS1C_EENS_8epilogue10collective6detail29Sm90TmaWarpSpecializedAdapterINS1G_15DefaultEpilogueISJ_SK_SK_NS1F_6thread17LinearCombinationISJ_Li1EffLNS1K_9ScaleType4KindE0ELNS_15FloatRoundStyleE2ESJ_EENS1_15EpilogueDefaultEEEEEvvEEEEvNT_6ParamsE,(.L_x_146 - _ZN7cutlass13device_kernelINS_4gemm6kernel13GemmUniversalIN4cute5tupleIJiiiiEEENS1_10collective13CollectiveMmaINS1_37MainloopSm90TmaGmmaWarpSpecializedFP8ILi5ENS5_IJNS4_1CILi2EEENSA_ILi1EEESC_EEENS1_32KernelTmaWarpSpecializedPingpongEEENS5_IJNSA_ILi64EEESG_NSA_ILi128EEEEEENS_12float_e5m2_tENS5_IJlSC_lEEESJ_SK_NS4_8TiledMMAINS4_8MMA_AtomIJNS4_4SM904GMMA30MMA_64x64x32_F32E5M2E5M2_SS_TNILNSO_7ScaleInE1ELSQ_1EEEEEENS4_6LayoutINS5_IJSC_SC_SC_EEENS5_IJNSA_ILi0EEESV_SV_EEEEENS5_IJNS4_10UnderscoreESY_SY_EEEEENS4_13SM90_TMA_LOADENS4_14ComposedLayoutINS4_7SwizzleILi3ELi4ELi3EEENS4_18smem_ptr_flag_bitsILi8EEENST_INS5_IJNSA_ILi8EEESH_EEENS5_IJSH_SC_EEEEEEEvNS4_8identityENS4_23SM90_TMA_LOAD_MULTICASTES1B_vS1C_EENS_8epilogue10collective6detail29Sm90TmaWarpSpecializedAdapterINS1G_15DefaultEpilogueISJ_SK_SK_NS1F_6thread17LinearCombinationISJ_Li1EffLNS1K_9ScaleType4KindE0ELNS_15FloatRoundStyleE2ESJ_EENS1_15EpilogueDefaultEEEEEvvEEEEvNT_6ParamsE)
        .other          _ZN7cutlass13device_kernelINS_4gemm6kernel13GemmUniversalIN4cute5tupleIJiiiiEEENS1_10collective13CollectiveMmaINS1_37MainloopSm90TmaGmmaWarpSpecializedFP8ILi5ENS5_IJNS4_1CILi2EEENSA_ILi1EEESC_EEENS1_32KernelTmaWarpSpecializedPingpongEEENS5_IJNSA_ILi64EEESG_NSA_ILi128EEEEEENS_12float_e5m2_tENS5_IJlSC_lEEESJ_SK_NS4_8TiledMMAINS4_8MMA_AtomIJNS4_4SM904GMMA30MMA_64x64x32_F32E5M2E5M2_SS_TNILNSO_7ScaleInE1ELSQ_1EEEEEENS4_6LayoutINS5_IJSC_SC_SC_EEENS5_IJNSA_ILi0EEESV_SV_EEEEENS5_IJNS4_10UnderscoreESY_SY_EEEEENS4_13SM90_TMA_LOADENS4_14ComposedLayoutINS4_7SwizzleILi3ELi4ELi3EEENS4_18smem_ptr_flag_bitsILi8EEENST_INS5_IJNSA_ILi8EEESH_EEENS5_IJSH_SC_EEEEEEEvNS4_8identityENS4_23SM90_TMA_LOAD_MULTICASTES1B_vS1C_EENS_8epilogue10collective6detail29Sm90TmaWarpSpecializedAdapterINS1G_15DefaultEpilogueISJ_SK_SK_NS1F_6thread17LinearCombinationISJ_Li1EffLNS1K_9ScaleType4KindE0ELNS_15FloatRoundStyleE2ESJ_EENS1_15EpilogueDefaultEEEEEvvEEEEvNT_6ParamsE,@"STO_CUDA_ENTRY STV_DEFAULT"
_ZN7cutlass13device_kernelINS_4gemm6kernel13GemmUniversalIN4cute5tupleIJiiiiEEENS1_10collective13CollectiveMmaINS1_37MainloopSm90TmaGmmaWarpSpecializedFP8ILi5ENS5_IJNS4_1CILi2EEENSA_ILi1EEESC_EEENS1_32KernelTmaWarpSpecializedPingpongEEENS5_IJNSA_ILi64EEESG_NSA_ILi128EEEEEENS_12float_e5m2_tENS5_IJlSC_lEEESJ_SK_NS4_8TiledMMAINS4_8MMA_AtomIJNS4_4SM904GMMA30MMA_64x64x32_F32E5M2E5M2_SS_TNILNSO_7ScaleInE1ELSQ_1EEEEEENS4_6LayoutINS5_IJSC_SC_SC_EEENS5_IJNSA_ILi0EEESV_SV_EEEEENS5_IJNS4_10UnderscoreESY_SY_EEEEENS4_13SM90_TMA_LOADENS4_14ComposedLayoutINS4_7SwizzleILi3ELi4ELi3EEENS4_18smem_ptr_flag_bitsILi8EEENST_INS5_IJNSA_ILi8EEESH_EEENS5_IJSH_SC_EEEEEEEvNS4_8identityENS4_23SM90_TMA_LOAD_MULTICASTES1B_vS1C_EENS_8epilogue10collective6detail29Sm90TmaWarpSpecializedAdapterINS1G_15DefaultEpilogueISJ_SK_SK_NS1F_6thread17LinearCombinationISJ_Li1EffLNS1K_9ScaleType4KindE0ELNS_15FloatRoundStyleE2ESJ_EENS1_15EpilogueDefaultEEEEEvvEEEEvNT_6ParamsE:
[----:B------:R-:W-:Y:S01]  /*0000*/  LDC R1, c[0x0][0x28] ;  /* 0x00000a00ff017b82 */ /* 0x000fe20000000800 */
[----:B------:R-:W0:Y:S01]  /*0010*/  S2R R11, SR_TID.X ;  /* 0x00000000000b7919 */ /* 0x000e220000002100 */
[----:B------:R-:W-:Y:S01]  /*0020*/  ELECT P0, URZ, PT ;  /* 0x00000000003f782f */ /* 0x000fe20003800000 */
[----:B------:R-:W-:Y:S01]  /*0030*/  BSSY B0, `(.L_x_0) ;  /* 0x000000f000007945 */ /* 0x000fe20003800000 */
[--C-:B0-----:R-:W-:Y:S02]  /*0040*/  SHF.R.U32.HI R0, RZ, 0x5, R11.reuse ;  /* 0x00000005ff007819 */ /* 0x101fe4000001160b */
[----:B------:R-:W-:-:S03]  /*0050*/  SHF.R.U32.HI R5, RZ, 0x7, R11 ;  /* 0x00000007ff057819 */ /* 0x000fc6000001160b */
[----:B------:R-:W0:Y:S04]  /*0060*/  SHFL.IDX PT, R2, R0, RZ, 0x1f ;  /* 0x00001fff00027589 */ /* 0x000e2800000e0000 */
[----:B------:R1:W2:Y:S01]  /*0070*/  SHFL.IDX PT, R6, R5, RZ, 0x1f ;  /* 0x00001fff05067589 */ /* 0x0002a200000e0000 */
[----:B0-----:R-:W-:-:S13]  /*0080*/  ISETP.NE.OR P0, PT, R2, RZ, !P0 ;  /* 0x000000ff0200720c */ /* 0x001fda0004705670 */
[----:B-12---:R-:W-:Y:S05]  /*0090*/  @P0 BRA `(.L_x_1) ;  /* 0x0000000000200947 */ /* 0x006fea0003800000 */
[----:B------:R-:W-:Y:S02]  /*00a0*/  ULDC.64 UR4, c[0x0][0x198] ;  /* 0x0000660000047ab9 */ /* 0x000fe40000000a00 */
[----:B------:R-:W-:Y:S02]  /*00b0*/  UIADD3 UR6, UP0, UR4, 0xf0, URZ ;  /* 0x000000f004067890 */ /* 0x000fe4000ff1e03f */
[----:B------:R-:W-:Y:S02]  /*00c0*/  UIADD3 UR4, UP1, UR4, 0x1f0, URZ ;  /* 0x000001f004047890 */ /* 0x000fe4000ff3e03f */
[----:B------:R-:W-:Y:S02]  /*00d0*/  UIADD3.X UR7, URZ, UR5, URZ, UP0, !UPT ;  /* 0x000000053f077290 */ /* 0x000fe400087fe43f */
[----:B------:R-:W-:-:S07]  /*00e0*/  UIADD3.X UR5, URZ, UR5, URZ, UP1, !UPT ;  /* 0x000000053f057290 */ /* 0x000fce0008ffe43f */
[----:B------:R0:W-:Y:S02]  /*00f0*/  UTMACCTL.PF [UR6] ;  /* 0x00000000060079b9 */ /* 0x0001e40008040000 */
[----:B------:R0:W-:Y:S02]  /*0100*/  UTMACCTL.PF [UR4] ;  /* 0x00000000040079b9 */ /* 0x0001e40008040000 */
[----:B0-----:R-:W-:Y:S01]  /*0110*/  NOP ;  /* 0x0000000000007918 */ /* 0x001fe20000000000 */
.L_x_1:
[----:B------:R-:W-:Y:S05]  /*0120*/  BSYNC B0 ;  /* 0x0000000000007941 */ /* 0x000fea0003800000 */
.L_x_0:
[----:B------:R-:W0:Y:S02]  /*0130*/  SHFL.IDX PT, R7, R0, RZ, 0x1f ;  /* 0x00001fff00077589 */ /* 0x000e2400000e0000 */
[----:B0-----:R-:W-:-:S13]  /*0140*/  ISETP.NE.AND P0, PT, R7, RZ, PT ;  /* 0x000000ff0700720c */ /* 0x001fda0003f05270 */
[----:B------:R-:W-:Y:S05]  /*0150*/  @P0 BRA `(.L_x_2) ;  /* 0x0000000000600947 */ /* 0x000fea0003800000 */
[----:B------:R-:W0:Y:S01]  /*0160*/  S2UR UR8, SR_CgaCtaId ;  /* 0x00000000000879c3 */ /* 0x000e220000008800 */
[----:B------:R-:W-:Y:S01]  /*0170*/  UMOV UR4, 0x400 ;  /* 0x0000040000047882 */ /* 0x000fe20000000000 */
[----:B------:R-:W-:Y:S01]  /*0180*/  UMOV UR5, 0x1 ;  /* 0x0000000100057882 */ /* 0x000fe20000000000 */
[----:B------:R-:W-:Y:S01]  /*0190*/  UMOV UR6, 0x2 ;  /* 0x0000000200067882 */ /* 0x000fe20000000000 */
[----:B------:R-:W-:Y:S01]  /*01a0*/  ELECT P0, URZ, PT ;  /* 0x00000000003f782f */ /* 0x000fe20003800000 */
[----:B------:R-:W-:-:S04]  /*01b0*/  UIADD3 UR6, -UR6, 0x100000, URZ ;  /* 0x0010000006067890 */ /* 0x000fc8000fffe13f */
[----:B------:R-:W-:Y:S02]  /*01c0*/  USHF.L.U32 UR7, UR6, 0xb, URZ ;  /* 0x0000000b06077899 */ /* 0x000fe4000800063f */
[----:B------:R-:W-:Y:S02]  /*01d0*/  USHF.L.U32 UR6, UR6, 0x1, URZ ;  /* 0x0000000106067899 */ /* 0x000fe4000800063f */
[----:B0-----:R-:W-:Y:S02]  /*01e0*/  ULEA UR8, UR8, UR4, 0x18 ;  /* 0x0000000408087291 */ /* 0x001fe4000f8ec03f */
[----:B------:R-:W-:-:S04]  /*01f0*/  UIADD3 UR4, -UR5, 0x100000, URZ ;  /* 0x0010000005047890 */ /* 0x000fc8000fffe13f */
[----:B------:R-:W-:Y:S02]  /*0200*/  USHF.L.U32 UR5, UR4, 0xb, URZ ;  /* 0x0000000b04057899 */ /* 0x000fe4000800063f */
[----:B------:R-:W-:Y:S01]  /*0210*/  USHF.L.U32 UR4, UR4, 0x1, URZ ;  /* 0x0000000104047899 */ /* 0x000fe2000800063f */
[----:B------:R-:W0:Y:S11]  /*0220*/  FENCE.VIEW.ASYNC.S ;  /* 0x00000000000073c6 */ /* 0x000e360000000000 */
[----:B0-----:R0:W1:Y:S01]  /*0230*/  SYNCS.EXCH.64 URZ, [UR8], UR4 ;  /* 0x00000004083f75b2 */ /* 0x0010620008000100 */
[----:B------:R0:W2:Y:S01]  /*0240*/  SYNCS.EXCH.64 URZ, [UR8+0x28], UR6 ;  /* 0x00002806083f75b2 */ /* 0x0000a20008000100 */
[----:B------:R0:W3:Y:S01]  /*0250*/  SYNCS.EXCH.64 URZ, [UR8+0x8], UR4 ;  /* 0x00000804083f75b2 */ /* 0x0000e20008000100 */
[----:B------:R0:W4:Y:S01]  /*0260*/  SYNCS.EXCH.64 URZ, [UR8+0x30], UR6 ;  /* 0x00003006083f75b2 */ /* 0x0001220008000100 */
[----:B------:R0:W0:Y:S01]  /*0270*/  SYNCS.EXCH.64 URZ, [UR8+0x10], UR4 ;  /* 0x00001004083f75b2 */ /* 0x0000220008000100 */
[----:B------:R0:W0:Y:S01]  /*0280*/  SYNCS.EXCH.64 URZ, [UR8+0x38], UR6 ;  /* 0x00003806083f75b2 */ /* 0x0000220008000100 */
[----:B------:R0:W0:Y:S01]  /*0290*/  SYNCS.EXCH.64 URZ, [UR8+0x18], UR4 ;  /* 0x00001804083f75b2 */ /* 0x0000220008000100 */
[----:B------:R0:W0:Y:S01]  /*02a0*/  SYNCS.EXCH.64 URZ, [UR8+0x40], UR6 ;  /* 0x00004006083f75b2 */ /* 0x0000220008000100 */
[----:B------:R0:W0:Y:S01]  /*02b0*/  SYNCS.EXCH.64 URZ, [UR8+0x20], UR4 ;  /* 0x00002004083f75b2 */ /* 0x0000220008000100 */
[----:B------:R0:W0:Y:S01]  /*02c0*/  SYNCS.EXCH.64 URZ, [UR8+0x48], UR6 ;  /* 0x00004806083f75b2 */ /* 0x0000220008000100 */
[----:B------:R-:W-:Y:S01]  /*02d0*/  NOP ;  /* 0x0000000000007918 */ /* 0x000fe20000000000 */
.L_x_2:
[----:B------:R-:W5:Y:S01]  /*02e0*/  SHFL.IDX PT, R3, R0, RZ, 0x1f ;  /* 0x00001fff00037589 */ /* 0x000f6200000e0000 */
[----:B------:R-:W-:Y:S01]  /*02f0*/  SHF.R.S32.HI R4, RZ, 0x1f, R11 ;  /* 0x0000001fff047819 */ /* 0x000fe2000001140b */
[----:B------:R-:W1:Y:S01]  /*0300*/  S2UR UR13, SR_CTAID.X ;  /* 0x00000000000d79c3 */ /* 0x000e620000002500 */
[----:B------:R-:W-:Y:S01]  /*0310*/  ELECT P0, URZ, PT ;  /* 0x00000000003f782f */ /* 0x000fe20003800000 */
[----:B------:R1:W2:Y:S01]  /*0320*/  SHFL.IDX PT, R8, R0, RZ, 0x1f ;  /* 0x00001fff00087589 */ /* 0x0002a200000e0000 */
[----:B------:R-:W-:Y:S02]  /*0330*/  LEA.HI R4, R4, R11, RZ, 0x7 ;  /* 0x0000000b04047211 */ /* 0x000fe400078f38ff */
[----:B------:R-:W-:Y:S01]  /*0340*/  ELECT P1, URZ, PT ;  /* 0x00000000003f782f */ /* 0x000fe20003820000 */
[----:B------:R-:W-:Y:S01]  /*0350*/  NOP ;  /* 0x0000000000007918 */ /* 0x000fe20000000000 */
[----:B------:R-:W3:Y:S01]  /*0360*/  S2R R16, SR_CTAID.Y ;  /* 0x0000000000107919 */ /* 0x000ee20000002600 */
[----:B------:R-:W-:Y:S01]  /*0370*/  LOP3.LUT R4, R4, 0xffffff80, RZ, 0xc0, !PT ;  /* 0xffffff8004047812 */ /* 0x000fe200078ec0ff */
[----:B0-----:R-:W-:Y:S01]  /*0380*/  ULDC UR4, c[0x0][0x150] ;  /* 0x0000540000047ab9 */ /* 0x001fe20000000800 */
[----:B------:R-:W0:Y:S01]  /*0390*/  LDC R12, c[0x0][0x144] ;  /* 0x00005100ff0c7b82 */ /* 0x000e220000000800 */
[----:B------:R4:W0:Y:S01]  /*03a0*/  SHFL.IDX PT, R14, R5, RZ, 0x1f ;  /* 0x00001fff050e7589 */ /* 0x00082200000e0000 */
[----:B------:R-:W-:Y:S01]  /*03b0*/  UMOV UR12, 0x80 ;  /* 0x00000080000c7882 */ /* 0x000fe20000000000 */
[----:B------:R-:W-:Y:S01]  /*03c0*/  IMAD.IADD R10, R11, 0x1, -R4 ;  /* 0x000000010b0a7824 */ /* 0x000fe200078e0a04 */
[----:B------:R-:W-:Y:S01]  /*03d0*/  NOP ;  /* 0x0000000000007918 */ /* 0x000fe20000000000 */
[C---:B------:R-:W-:Y:S01]  /*03e0*/  VIADD R38, R6.reuse, 0xffffffff ;  /* 0xffffffff06267836 */ /* 0x040fe20000000000 */
[----:B------:R-:W-:-:S02]  /*03f0*/  ISETP.NE.AND P5, PT, R6, RZ, PT ;  /* 0x000000ff0600720c */ /* 0x000fc40003fa5270 */
[----:B------:R-:W-:Y:S01]  /*0400*/  SHF.R.S32.HI R19, RZ, 0x1f, R10 ;  /* 0x0000001fff137819 */ /* 0x000fe2000001140a */
[----:B------:R-:W0:Y:S01]  /*0410*/  LDC R13, c[0x0][0x140] ;  /* 0x00005000ff0d7b82 */ /* 0x000e220000000800 */
[----:B------:R-:W-:Y:S02]  /*0420*/  ISETP.GE.U32.AND P6, PT, R38, 0x2, PT ;  /* 0x000000022600780c */ /* 0x000fe40003fc6070 */
[----:B-----5:R-:W-:Y:S02]  /*0430*/  ISETP.NE.OR P0, PT, R3, RZ, !P0 ;  /* 0x000000ff0300720c */ /* 0x020fe40004705670 */
[----:B------:R-:W-:Y:S02]  /*0440*/  LEA.HI R3, R19, R10, RZ, 0x3 ;  /* 0x0000000a13037211 */ /* 0x000fe400078f18ff */
[----:B-1----:R-:W-:Y:S01]  /*0450*/  I2FP.F32.U32 R4, UR13 ;  /* 0x0000000d00047c45 */ /* 0x002fe20008201000 */
[----:B------:R-:W1:Y:S01]  /*0460*/  LDC R27, c[0x0][0x148] ;  /* 0x00005200ff1b7b82 */ /* 0x000e620000000800 */
[----:B------:R-:W-:-:S02]  /*0470*/  SHF.R.S32.HI R0, RZ, 0x3, R3 ;  /* 0x00000003ff007819 */ /* 0x000fc40000011403 */
[----:B--2---:R-:W-:Y:S01]  /*0480*/  ISETP.NE.OR P1, PT, R8, RZ, !P1 ;  /* 0x000000ff0800720c */ /* 0x004fe20004f25670 */
[----:B------:R-:W-:Y:S01]  /*0490*/  FMUL R9, R4, UR4 ;  /* 0x0000000404097c20 */ /* 0x000fe20008400000 */
[----:B------:R-:W-:Y:S01]  /*04a0*/  SHF.R.S32.HI R3, RZ, 0x1f, R3 ;  /* 0x0000001fff037819 */ /* 0x000fe20000011403 */
[----:B------:R-:W-:Y:S01]  /*04b0*/  ULDC UR4, c[0x0][0x154] ;  /* 0x0000550000047ab9 */ /* 0x000fe20000000800 */
[----:B------:R-:W-:Y:S01]  /*04c0*/  SHF.R.S32.HI R8, RZ, 0x1f, R7 ;  /* 0x0000001fff087819 */ /* 0x000fe20000011407 */
[----:B------:R-:W-:Y:S01]  /*04d0*/  VOTEU.ALL UP1, P0 ;  /* 0x00000000003f7886 */ /* 0x000fe20000020000 */
[----:B------:R-:W-:Y:S01]  /*04e0*/  LEA.HI R4, R3, R0, RZ, 0x2 ;  /* 0x0000000003047211 */ /* 0x000fe200078f10ff */
[----:B------:R-:W2:Y:S01]  /*04f0*/  F2I.U32.TRUNC.NTZ R9, R9 ;  /* 0x0000000900097305 */ /* 0x000ea2000020f000 */
[----:B------:R-:W-:Y:S01]  /*0500*/  LEA.HI R8, R8, R7, RZ, 0x2 ;  /* 0x0000000708087211 */ /* 0x000fe200078f10ff */
[----:B------:R-:W-:Y:S01]  /*0510*/  VOTEU.ALL UP0, P0 ;  /* 0x00000000003f7886 */ /* 0x000fe20000000000 */
[----:B------:R-:W-:Y:S01]  /*0520*/  SHF.R.S32.HI R3, RZ, 0x1f, R2 ;  /* 0x0000001fff037819 */ /* 0x000fe20000011402 */
[----:B------:R-:W5:Y:S01]  /*0530*/  @!UP1 S2UR UR7, SR_CgaCtaId ;  /* 0x00000000000799c3 */ /* 0x000f620000008800 */
[----:B----4-:R-:W-:Y:S01]  /*0540*/  LOP3.LUT R5, R4, 0xfffffffc, RZ, 0xc0, !PT ;  /* 0xfffffffc04057812 */ /* 0x010fe200078ec0ff */
[----:B------:R-:W-:Y:S01]  /*0550*/  VOTEU.ALL UP2, P1 ;  /* 0x00000000003f7886 */ /* 0x000fe20000840000 */
[----:B------:R-:W-:Y:S01]  /*0560*/  LOP3.LUT R8, R8, 0x3ffffffc, RZ, 0xc0, !PT ;  /* 0x3ffffffc08087812 */ /* 0x000fe200078ec0ff */
[----:B------:R-:W-:Y:S01]  /*0570*/  @!UP1 UMOV UR6, 0x400 ;  /* 0x0000040000069882 */ /* 0x000fe20000000000 */
[----:B------:R-:W-:Y:S01]  /*0580*/  LEA.HI R3, R3, R2, RZ, 0x2 ;  /* 0x0000000203037211 */ /* 0x000fe200078f10ff */
[----:B------:R-:W-:Y:S01]  /*0590*/  IMAD.IADD R5, R0, 0x1, -R5 ;  /* 0x0000000100057824 */ /* 0x000fe200078e0a05 */
[----:B------:R-:W-:Y:S01]  /*05a0*/  @!UP2 UMOV UR9, 0x400 ;  /* 0x000004000009a882 */ /* 0x000fe20000000000 */
[----:B------:R-:W-:Y:S01]  /*05b0*/  IMAD.IADD R8, R7, 0x1, -R8 ;  /* 0x0000000107087824 */ /* 0x000fe200078e0a08 */
[----:B------:R-:W-:Y:S01]  /*05c0*/  LOP3.LUT R3, R3, 0xfffffffc, RZ, 0xc0, !PT ;  /* 0xfffffffc03037812 */ /* 0x000fe200078ec0ff */
[----:B------:R-:W4:Y:S01]  /*05d0*/  @!UP2 S2UR UR10, SR_CgaCtaId ;  /* 0x00000000000aa9c3 */ /* 0x000f220000008800 */
[----:B--2---:R-:W-:Y:S01]  /*05e0*/  IMAD.MOV R9, RZ, RZ, -R9 ;  /* 0x000000ffff097224 */ /* 0x004fe200078e0a09 */
[----:B------:R-:W-:Y:S01]  /*05f0*/  VOTEU.ALL UP3, P1 ;  /* 0x00000000003f7886 */ /* 0x000fe20000860000 */
[----:B------:R-:W-:Y:S01]  /*0600*/  IMAD R5, R8, 0x4, R5 ;  /* 0x0000000408057824 */ /* 0x000fe200078e0205 */
[----:B------:R-:W-:Y:S01]  /*0610*/  VOTEU.ALL UP4, P1 ;  /* 0x00000000003f7886 */ /* 0x000fe20000880000 */
[----:B------:R-:W-:Y:S01]  /*0620*/  IMAD.IADD R18, R2, 0x1, -R3 ;  /* 0x0000000102127824 */ /* 0x000fe200078e0a03 */
[----:B---3--:R-:W-:Y:S01]  /*0630*/  I2FP.F32.U32 R2, R16 ;  /* 0x0000001000027245 */ /* 0x008fe20000201000 */
[----:B0-----:R-:W-:Y:S01]  /*0640*/  IMAD R25, R12, R9, UR13 ;  /* 0x0000000d0c197e24 */ /* 0x001fe2000f8e0209 */
[C---:B------:R-:W-:Y:S01]  /*0650*/  LEA.HI R0, R5.reuse, R5, RZ, 0x1 ;  /* 0x0000000505007211 */ /* 0x040fe200078f08ff */
[C---:B------:R-:W-:Y:S01]  /*0660*/  IMAD.SHL.U32 R12, R5.reuse, 0x4, RZ ;  /* 0x00000004050c7824 */ /* 0x040fe200078e00ff */
[----:B------:R-:W-:Y:S01]  /*0670*/  VOTEU.ALL UP5, P1 ;  /* 0x00000000003f7886 */ /* 0x000fe200008a0000 */
[----:B------:R-:W-:Y:S01]  /*0680*/  FMUL R2, R2, UR4 ;  /* 0x0000000402027c20 */ /* 0x000fe20008400000 */
[----:B------:R-:W-:Y:S01]  /*0690*/  LOP3.LUT R0, R0, 0xfffffffe, RZ, 0xc0, !PT ;  /* 0xfffffffe00007812 */ /* 0x000fe200078ec0ff */
[----:B------:R-:W-:Y:S01]  /*06a0*/  UMOV UR4, 0x20 ;  /* 0x0000002000047882 */ /* 0x000fe20000000000 */
[----:B-----5:R-:W-:Y:S01]  /*06b0*/  @!UP1 ULEA UR8, UR7, UR6, 0x18 ;  /* 0x0000000607089291 */ /* 0x020fe2000f8ec03f */
[----:B------:R-:W-:Y:S01]  /*06c0*/  LOP3.LUT R12, R5, 0xc, R12, 0x78, !PT ;  /* 0x0000000c050c7812 */ /* 0x000fe200078e780c */
[----:B------:R-:W-:-:S04]  /*06d0*/  @!UP1 UIADD3 UR4, -UR4, 0x100000, URZ ;  /* 0x0010000004049890 */ /* 0x000fc8000fffe13f */
[----:B------:R-:W-:Y:S02]  /*06e0*/  @!UP1 USHF.L.U32 UR5, UR4, 0xb, URZ ;  /* 0x0000000b04059899 */ /* 0x000fe4000800063f */
[----:B------:R-:W-:Y:S01]  /*06f0*/  @!UP1 USHF.L.U32 UR4, UR4, 0x1, URZ ;  /* 0x0000000104049899 */ /* 0x000fe2000800063f */
[----:B------:R-:W-:Y:S01]  /*0700*/  IMAD.IADD R0, R5, 0x1, -R0 ;  /* 0x0000000105007824 */ /* 0x000fe200078e0a00 */
[----:B------:R-:W0:Y:S01]  /*0710*/  F2I.U32.TRUNC.NTZ R2, R2 ;  /* 0x0000000200027305 */ /* 0x000e22000020f000 */
[----:B------:R-:W-:-:S04]  /*0720*/  @!UP2 UIADD3 UR6, -UR12, 0x100000, URZ ;  /* 0x001000000c06a890 */ /* 0x000fc8000fffe13f */
[----:B------:R-:W-:Y:S02]  /*0730*/  @!UP2 USHF.L.U32 UR7, UR6, 0xb, URZ ;  /* 0x0000000b0607a899 */ /* 0x000fe4000800063f */
[----:B------:R-:W-:Y:S01]  /*0740*/  @!UP2 USHF.L.U32 UR6, UR6, 0x1, URZ ;  /* 0x000000010606a899 */ /* 0x000fe2000800063f */
[----:B------:R-:W-:Y:S01]  /*0750*/  ISETP.EQ.U32.AND P2, PT, R13, 0x1, PT ;  /* 0x000000010d00780c */ /* 0x000fe20003f42070 */
[----:B------:R-:W-:Y:S01]  /*0760*/  VOTEU.ALL UP1, P0 ;  /* 0x00000000003f7886 */ /* 0x000fe20000020000 */
[----:B------:R-:W-:Y:S01]  /*0770*/  ISETP.NE.AND P3, PT, R0, R25, PT ;  /* 0x000000190000720c */ /* 0x000fe20003f65270 */
[----:B------:R-:W-:Y:S01]  /*0780*/  IMAD.MOV.U32 R13, RZ, RZ, 0x1 ;  /* 0x00000001ff0d7424 */ /* 0x000fe200078e00ff */
[----:B----4-:R-:W-:Y:S01]  /*0790*/  @!UP2 ULEA UR9, UR10, UR9, 0x18 ;  /* 0x000000090a09a291 */ /* 0x010fe2000f8ec03f */
[----:B------:R-:W-:Y:S01]  /*07a0*/  LOP3.LUT P0, RZ, R10, 0x7, RZ, 0xc0, !PT ;  /* 0x000000070aff7812 */ /* 0x000fe2000780c0ff */
[----:B------:R-:W-:Y:S01]  /*07b0*/  VOTEU.ALL UP2, P1 ;  /* 0x00000000003f7886 */ /* 0x000fe20000840000 */
[----:B------:R-:W-:Y:S01]  /*07c0*/  ISETP.NE.AND P1, PT, R18, 0x3, PT ;  /* 0x000000031200780c */ /* 0x000fe20003f25270 */
[----:B------:R-:W2:Y:S02]  /*07d0*/  FENCE.VIEW.ASYNC.S ;  /* 0x00000000000073c6 */ /* 0x000ea40000000000 */
[----:B--2---:R2:W3:Y:S01]  /*07e0*/  @!UP0 SYNCS.EXCH.64 URZ, [UR8+0x80], UR4 ;  /* 0x00008004083f85b2 */ /* 0x0044e20008000100 */
[----:B------:R-:W-:-:S02]  /*07f0*/  ISETP.LT.U32.AND P0, PT, R12, 0x2, !P0 ;  /* 0x000000020c00780c */ /* 0x000fc40004701070 */
[----:B------:R-:W-:Y:S01]  /*0800*/  ISETP.EQ.OR P1, PT, R18, RZ, !P1 ;  /* 0x000000ff1200720c */ /* 0x000fe20004f22670 */
[----:B0-----:R-:W-:Y:S01]  /*0810*/  IMAD.MOV R24, RZ, RZ, -R2 ;  /* 0x000000ffff187224 */ /* 0x001fe200078e0a02 */
[----:B------:R-:W-:Y:S02]  /*0820*/  R2UR UR11, R14 ;  /* 0x000000000e0b72ca */ /* 0x000fe400000e0000 */
[----:B------:R-:W-:Y:S01]  /*0830*/  @P3 LEA.HI R0, R12, R12, RZ, 0x1 ;  /* 0x0000000c0c003211 */ /* 0x000fe200078f08ff */
[----:B-1----:R-:W-:Y:S01]  /*0840*/  IMAD R3, R27, R24, R16 ;  /* 0x000000181b037224 */ /* 0x002fe200078e0210 */
[----:B------:R-:W-:Y:S02]  /*0850*/  ISETP.EQ.AND P1, PT, R6, RZ, P1 ;  /* 0x000000ff0600720c */ /* 0x000fe40000f22270 */
[----:B------:R-:W-:Y:S02]  /*0860*/  @P3 SHF.R.S32.HI R0, RZ, 0x1, R0 ;  /* 0x00000001ff003819 */ /* 0x000fe40000011400 */
[----:B------:R-:W-:Y:S01]  /*0870*/  SEL R7, RZ, 0x1, !P1 ;  /* 0x00000001ff077807 */ /* 0x000fe20004800000 */
[----:B------:R2:W0:Y:S01]  /*0880*/  @!UP1 SYNCS.EXCH.64 URZ, [UR8+0x88], UR4 ;  /* 0x00008804083f95b2 */ /* 0x0004220008000100 */
[----:B------:R-:W-:Y:S01]  /*0890*/  @P3 ISETP.NE.AND P4, PT, R0, R3, PT ;  /* 0x000000030000320c */ /* 0x000fe20003f85270 */
[----:B------:R-:W-:Y:S01]  /*08a0*/  NOP ;  /* 0x0000000000007918 */ /* 0x000fe20000000000 */
[----:B------:R-:W-:-:S02]  /*08b0*/  SEL R0, RZ, 0x1, !P0 ;  /* 0x00000001ff007807 */ /* 0x000fc40004000000 */
[----:B------:R-:W-:Y:S02]  /*08c0*/  @P3 SEL R13, RZ, 0x1, P4 ;  /* 0x00000001ff0d3807 */ /* 0x000fe40002000000 */
[----:B------:R-:W-:Y:S02]  /*08d0*/  SEL R7, R7, 0x2, P6 ;  /* 0x0000000207077807 */ /* 0x000fe40003000000 */
[----:B------:R-:W-:Y:S01]  /*08e0*/  LOP3.LUT R13, R13, R0, RZ, 0xc0, !PT ;  /* 0x000000000d0d7212 */ /* 0x000fe200078ec0ff */
[----:B------:R2:W1:Y:S01]  /*08f0*/  @!UP2 SYNCS.EXCH.64 URZ, [UR9+0x60], UR6 ;  /* 0x00006006093fa5b2 */ /* 0x0004620008000100 */
[----:B------:R2:W4:Y:S01]  /*0900*/  @!UP3 SYNCS.EXCH.64 URZ, [UR9+0x68], UR6 ;  /* 0x00006806093fb5b2 */ /* 0x0005220008000100 */
[----:B------:R2:W0:Y:S01]  /*0910*/  @!UP4 SYNCS.EXCH.64 URZ, [UR9+0x70], UR6 ;  /* 0x00007006093fc5b2 */ /* 0x0004220008000100 */
[----:B------:R2:W0:Y:S01]  /*0920*/  @!UP5 SYNCS.EXCH.64 URZ, [UR9+0x78], UR6 ;  /* 0x00007806093fd5b2 */ /* 0x0004220008000100 */
[----:B------:R-:W-:Y:S01]  /*0930*/  NOP ;  /* 0x0000000000007918 */ /* 0x000fe20000000000 */
[----:B--23--:R-:W-:Y:S05]  /*0940*/  @!P2 BRA `(.L_x_3) ;  /* 0x000000000008a947 */ /* 0x00cfea0003800000 */
[----:B01--4-:R-:W-:Y:S01]  /*0950*/  UCGABAR_ARV ;  /* 0x00000000000079c7 */ /* 0x013fe20008000000 */
[----:B------:R-:W-:Y:S05]  /*0960*/  BRA `(.L_x_4) ;  /* 0x0000000000047947 */ /* 0x000fea0003800000 */
.L_x_3:
[----:B01--4-:R-:W-:Y:S01]  /*0970*/  NOP ;  /* 0x0000000000007918 */ /* 0x013fe20000000000 */
.L_x_4:
[----:B------:R-:W-:Y:S01]  /*0980*/  ULDC.64 UR4, c[0x0][0x598] ;  /* 0x0001660000047ab9 */ /* 0x000fe20000000a00 */
[----:B------:R-:W-:Y:S01]  /*0990*/  ULDC.64 UR20, c[0x0][0x208] ;  /* 0x0000820000147ab9 */ /* 0x000fe20000000a00 */
[----:B------:R-:W-:-:S04]  /*09a0*/  ISETP.NE.U32.AND P0, PT, RZ, UR4, PT ;  /* 0x00000004ff007c0c */ /* 0x000fc8000bf05070 */
[----:B------:R-:W-:-:S13]  /*09b0*/  ISETP.NE.AND.EX P0, PT, RZ, UR5, PT, P0 ;  /* 0x00000005ff007c0c */ /* 0x000fda000bf05300 */
[----:B------:R-:W-:Y:S05]  /*09c0*/  @!P0 BRA `(.L_x_5) ;  /* 0x00000000001c8947 */ /* 0x000fea0003800000 */
[----:B------:R-:W0:Y:S02]  /*09d0*/  LDC.64 R2, c[0x0][0x598] ;  /* 0x00016600ff027b82 */ /* 0x000e240000000a00 */
[----:B0-----:R-:W2:Y:S02]  /*09e0*/  LDG.E.64 R2, desc[UR20][R2.64] ;  /* 0x0000001402027981 */ /* 0x001ea4000c1e1b00 */
[----:B--2---:R-:W-:-:S04]  /*09f0*/  ISETP.NE.U32.AND P0, PT, R2, RZ, PT ;  /* 0x000000ff0200720c */ /* 0x004fc80003f05070 */
[----:B------:R-:W-:-:S13]  /*0a00*/  ISETP.NE.AND.EX P0, PT, R3, RZ, PT, P0 ;  /* 0x000000ff0300720c */ /* 0x000fda0003f05300 */
[----:B------:R-:W-:Y:S05]  /*0a10*/  @!P0 BRA `(.L_x_5) ;  /* 0x0000000000088947 */ /* 0x000fea0003800000 */
[----:B------:R0:W5:Y:S01]  /*0a20*/  LD.E R14, desc[UR20][R2.64] ;  /* 0x00000014020e7980 */ /* 0x000162000c101900 */
[----:B------:R-:W-:Y:S05]  /*0a30*/  BRA `(.L_x_6) ;  /* 0x0000000000207947 */ /* 0x000fea0003800000 */
.L_x_5:
[----:B------:R-:W-:Y:S02]  /*0a40*/  ULDC.64 UR4, c[0x0][0x588] ;  /* 0x0001620000047ab9 */ /* 0x000fe40000000a00 */
[----:B------:R-:W-:-:S04]  /*0a50*/  ISETP.NE.U32.AND P0, PT, RZ, UR4, PT ;  /* 0x00000004ff007c0c */ /* 0x000fc8000bf05070 */
[----:B------:R-:W-:-:S13]  /*0a60*/  ISETP.NE.AND.EX P0, PT, RZ, UR5, PT, P0 ;  /* 0x00000005ff007c0c */ /* 0x000fda000bf05300 */
[----:B------:R-:W-:Y:S05]  /*0a70*/  @!P0 BRA `(.L_x_7) ;  /* 0x00000000000c8947 */ /* 0x000fea0003800000 */
[----:B------:R-:W0:Y:S02]  /*0a80*/  LDC.64 R14, c[0x0][0x588] ;  /* 0x00016200ff0e7b82 */ /* 0x000e240000000a00 */
[----:B0-----:R1:W5:Y:S01]  /*0a90*/  LDG.E R14, desc[UR20][R14.64] ;  /* 0x000000140e0e7981 */ /* 0x001362000c1e1900 */
[----:B------:R-:W-:Y:S05]  /*0aa0*/  BRA `(.L_x_6) ;  /* 0x0000000000047947 */ /* 0x000fea0003800000 */
.L_x_7:
[----:B------:R-:W2:Y:S02]  /*0ab0*/  LDC R14, c[0x0][0x580] ;  /* 0x00016000ff0e7b82 */ /* 0x000ea40000000800 */
.L_x_6:
[----:B------:R-:W-:Y:S02]  /*0ac0*/  ULDC.64 UR4, c[0x0][0x5a0] ;  /* 0x0001680000047ab9 */ /* 0x000fe40000000a00 */
[----:B------:R-:W-:-:S04]  /*0ad0*/  ISETP.NE.U32.AND P0, PT, RZ, UR4, PT ;  /* 0x00000004ff007c0c */ /* 0x000fc8000bf05070 */
[----:B------:R-:W-:-:S13]  /*0ae0*/  ISETP.NE.AND.EX P0, PT, RZ, UR5, PT, P0 ;  /* 0x00000005ff007c0c */ /* 0x000fda000bf05300 */
[----:B------:R-:W-:Y:S05]  /*0af0*/  @!P0 BRA `(.L_x_8) ;  /* 0x00000000001c8947 */ /* 0x000fea0003800000 */
[----:B0-----:R-:W0:Y:S02]  /*0b00*/  LDC.64 R2, c[0x0][0x5a0] ;  /* 0x00016800ff027b82 */ /* 0x001e240000000a00 */
[----:B0-----:R-:W3:Y:S02]  /*0b10*/  LDG.E.64 R2, desc[UR20][R2.64] ;  /* 0x0000001402027981 */ /* 0x001ee4000c1e1b00 */
[----:B---3--:R-:W-:-:S04]  /*0b20*/  ISETP.NE.U32.AND P0, PT, R2, RZ, PT ;  /* 0x000000ff0200720c */ /* 0x008fc80003f05070 */
[----:B------:R-:W-:-:S13]  /*0b30*/  ISETP.NE.AND.EX P0, PT, R3, RZ, PT, P0 ;  /* 0x000000ff0300720c */ /* 0x000fda0003f05300 */
[----:B------:R-:W-:Y:S05]  /*0b40*/  @!P0 BRA `(.L_x_8) ;  /* 0x0000000000088947 */ /* 0x000fea0003800000 */
[----:B-1----:R0:W5:Y:S01]  /*0b50*/  LD.E R15, desc[UR20][R2.64] ;  /* 0x00000014020f7980 */ /* 0x002162000c101900 */
[----:B------:R-:W-:Y:S05]  /*0b60*/  BRA `(.L_x_9) ;  /* 0x0000000000207947 */ /* 0x000fea0003800000 */
.L_x_8:
[----:B------:R-:W-:Y:S02]  /*0b70*/  ULDC.64 UR4, c[0x0][0x590] ;  /* 0x0001640000047ab9 */ /* 0x000fe40000000a00 */
[----:B------:R-:W-:-:S04]  /*0b80*/  ISETP.NE.U32.AND P0, PT, RZ, UR4, PT ;  /* 0x00000004ff007c0c */ /* 0x000fc8000bf05070 */
[----:B------:R-:W-:-:S13]  /*0b90*/  ISETP.NE.AND.EX P0, PT, RZ, UR5, PT, P0 ;  /* 0x00000005ff007c0c */ /* 0x000fda000bf05300 */
[----:B------:R-:W-:Y:S05]  /*0ba0*/  @!P0 BRA `(.L_x_10) ;  /* 0x00000000000c8947 */ /* 0x000fea0003800000 */
[----:B0-----:R-:W1:Y:S02]  /*0bb0*/  LDC.64 R2, c[0x0][0x590] ;  /* 0x00016400ff027b82 */ /* 0x001e640000000a00 */
[----:B-1----:R1:W5:Y:S01]  /*0bc0*/  LDG.E R15, desc[UR20][R2.64] ;  /* 0x00000014020f7981 */ /* 0x002362000c1e1900 */
[----:B------:R-:W-:Y:S05]  /*0bd0*/  BRA `(.L_x_9) ;  /* 0x0000000000047947 */ /* 0x000fea0003800000 */
.L_x_10:
[----:B-1----:R-:W3:Y:S02]  /*0be0*/  LDC R15, c[0x0][0x584] ;  /* 0x00016100ff0f7b82 */ /* 0x002ee40000000800 */
.L_x_9:
[----:B------:R-:W4:Y:S01]  /*0bf0*/  LDC R0, c[0x0][0x65c] ;  /* 0x00019700ff007b82 */ /* 0x000f220000000800 */
[----:B------:R-:W-:Y:S01]  /*0c00*/  ULDC UR8, c[0x0][0x28c] ;  /* 0x0000a30000087ab9 */ /* 0x000fe20000000800 */
[----:B------:R-:W-:Y:S01]  /*0c10*/  ISETP.NE.AND P0, PT, R6, 0x2, PT ;  /* 0x000000020600780c */ /* 0x000fe20003f05270 */
[----:B------:R-:W-:Y:S01]  /*0c20*/  UIADD3 UR8, UR8, 0x7f, URZ ;  /* 0x0000007f08087890 */ /* 0x000fe2000fffe03f */
[----:B------:R-:W-:Y:S01]  /*0c30*/  IMAD.U32 R4, RZ, RZ, UR13 ;  /* 0x0000000dff047e24 */ /* 0x000fe2000f8e00ff */
[----:B------:R-:W-:Y:S01]  /*0c40*/  UMOV UR5, URZ ;  /* 0x0000003f00057c82 */ /* 0x000fe20008000000 */
[----:B------:R-:W-:Y:S01]  /*0c50*/  UMOV UR4, URZ ;  /* 0x0000003f00047c82 */ /* 0x000fe20008000000 */
[----:B------:R-:W-:-:S04]  /*0c60*/  USHF.R.S32.HI UR9, URZ, 0x1f, UR8 ;  /* 0x0000001f3f097899 */ /* 0x000fc80008011408 */
[----:B------:R-:W-:Y:S01]  /*0c70*/  ULEA.HI UR9, UR9, UR8, URZ, 0x7 ;  /* 0x0000000809097291 */ /* 0x000fe2000f8f383f */
[----:B----4-:R-:W-:-:S13]  /*0c80*/  ISETP.NE.AND P4, PT, R0, 0x1, PT ;  /* 0x000000010000780c */ /* 0x010fda0003f85270 */
[----:B01----:R-:W0:Y:S01]  /*0c90*/  @P4 LDC R3, c[0x0][0x10] ;  /* 0x00000400ff034b82 */ /* 0x003e220000000800 */
[----:B------:R-:W-:Y:S02]  /*0ca0*/  @P4 IMAD.MOV.U32 R17, RZ, RZ, RZ ;  /* 0x000000ffff114224 */ /* 0x000fe400078e00ff */
[----:B------:R-:W-:-:S05]  /*0cb0*/  @P4 IMAD.MOV.U32 R5, RZ, RZ, RZ ;  /* 0x000000ffff054224 */ /* 0x000fca00078e00ff */
[----:B------:R-:W1:Y:S01]  /*0cc0*/  @!P4 LDC R9, c[0x0][0xc] ;  /* 0x00000300ff09cb82 */ /* 0x000e620000000800 */
[----:B------:R-:W-:Y:S01]  /*0cd0*/  ULDC UR6, c[0x0][0xc] ;  /* 0x0000030000067ab9 */ /* 0x000fe20000000800 */
[----:B------:R-:W-:Y:S02]  /*0ce0*/  ULDC UR7, c[0x0][0x10] ;  /* 0x0000040000077ab9 */ /* 0x000fe40000000800 */
[----:B------:R-:W-:-:S04]  /*0cf0*/  UIMAD.WIDE.U32 UR6, UR6, UR7, URZ ;  /* 0x00000007060672a5 */ /* 0x000fc8000f8e003f */
[----:B------:R-:W4:Y:S01]  /*0d00*/  LDC R8, c[0x0][0x14] ;  /* 0x00000500ff087b82 */ /* 0x000f220000000800 */
[----:B0-----:R-:W-:Y:S01]  /*0d10*/  @P4 IMAD.WIDE.U32 R2, R3, UR13, R16 ;  /* 0x0000000d03024c25 */ /* 0x001fe2000f8e0010 */
[----:B------:R-:W-:-:S03]  /*0d20*/  USHF.R.S32.HI UR13, URZ, 0x7, UR9 ;  /* 0x000000073f0d7899 */ /* 0x000fc60008011409 */
[----:B------:R-:W-:Y:S02]  /*0d30*/  @P4 IMAD.IADD R3, R3, 0x1, R5 ;  /* 0x0000000103034824 */ /* 0x000fe400078e0205 */
[----:B------:R-:W-:Y:S02]  /*0d40*/  IMAD.MOV.U32 R5, RZ, RZ, RZ ;  /* 0x000000ffff057224 */ /* 0x000fe400078e00ff */
[----:B-1----:R-:W-:-:S04]  /*0d50*/  @!P4 IMAD.WIDE.U32 R4, R16, R9, R4 ;  /* 0x000000091004c225 */ /* 0x002fc800078e0004 */
[----:B------:R-:W-:Y:S02]  /*0d60*/  @!P4 IMAD.MOV.U32 R2, RZ, RZ, R4 ;  /* 0x000000ffff02c224 */ /* 0x000fe400078e0004 */
[C---:B----4-:R-:W-:Y:S02]  /*0d70*/  IMAD R21, R8.reuse, UR7, RZ ;  /* 0x0000000708157c24 */ /* 0x050fe4000f8e02ff */
[----:B------:R-:W-:Y:S01]  /*0d80*/  IMAD.WIDE.U32 R8, R8, UR6, RZ ;  /* 0x0000000608087c25 */ /* 0x000fe2000f8e00ff */
[----:B------:R-:W-:-:S03]  /*0d90*/  ULDC.64 UR6, c[0x0][0x650] ;  /* 0x0001940000067ab9 */ /* 0x000fc60000000a00 */
[----:B------:R-:W-:Y:S02]  /*0da0*/  @!P4 IMAD.MOV.U32 R3, RZ, RZ, R5 ;  /* 0x000000ffff03c224 */ /* 0x000fe400078e0005 */
[----:B------:R-:W-:Y:S01]  /*0db0*/  IMAD.IADD R0, R9, 0x1, R21 ;  /* 0x0000000109007824 */ /* 0x000fe200078e0215 */
[----:B------:R-:W-:Y:S06]  /*0dc0*/  @P0 BRA `(.L_x_11) ;  /* 0x0000000000200947 */ /* 0x000fec0003800000 */
[----:B------:R-:W-:Y:S01]  /*0dd0*/  UISETP.GE.U32.AND UP0, UPT, UR13, 0x5, UPT ;  /* 0x000000050d00788c */ /* 0x000fe2000bf06070 */
[----:B------:R-:W-:Y:S01]  /*0de0*/  IADD3 R2, P0, R2, R8, RZ ;  /* 0x0000000802027210 */ /* 0x000fe20007f1e0ff */
[----:B------:R-:W-:-:S04]  /*0df0*/  UIMAD.WIDE.U32 UR4, UR13, -0x33333333, URZ ;  /* 0xcccccccd0d0478a5 */ /* 0x000fc8000f8e003f */
[----:B------:R-:W-:Y:S01]  /*0e00*/  USHF.R.U32.HI UR5, URZ, 0x2, UR5 ;  /* 0x000000023f057899 */ /* 0x000fe20008011605 */
[----:B------:R-:W-:Y:S02]  /*0e10*/  IMAD.X R3, R0, 0x1, R3, P0 ;  /* 0x0000000100037824 */ /* 0x000fe400000e0603 */
[----:B------:R-:W-:Y:S02]  /*0e20*/  UMOV UR4, URZ ;  /* 0x0000003f00047c82 */ /* 0x000fe40008000000 */
[----:B------:R-:W-:Y:S02]  /*0e30*/  @UP0 ULOP3.LUT UR4, UR5, 0x1, URZ, 0xc0, !UPT ;  /* 0x0000000105040892 */ /* 0x000fe4000f8ec03f */
[----:B------:R-:W-:-:S12]  /*0e40*/  UIMAD UR5, UR5, -0x5, UR13 ;  /* 0xfffffffb050578a4 */ /* 0x000fd8000f8e020d */
.L_x_11:
[----:B------:R-:W-:Y:S01]  /*0e50*/  ISETP.GE.U32.AND P0, PT, R2, UR6, PT ;  /* 0x0000000602007c0c */ /* 0x000fe2000bf06070 */
[----:B------:R-:W-:Y:S01]  /*0e60*/  IMAD.MOV.U32 R6, RZ, RZ, -0x1 ;  /* 0xffffffffff067424 */ /* 0x000fe200078e00ff */
[----:B------:R-:W-:Y:S01]  /*0e70*/  PRMT R20, RZ, 0x7610, R20 ;  /* 0x00007610ff147816 */ /* 0x000fe20000000014 */
[----:B------:R-:W-:Y:S01]  /*0e80*/  IMAD.MOV.U32 R4, RZ, RZ, -0x1 ;  /* 0xffffffffff047424 */ /* 0x000fe200078e00ff */
[----:B------:R-:W-:Y:S01]  /*0e90*/  ISETP.GE.U32.AND.EX P0, PT, R3, UR7, PT, P0 ;  /* 0x0000000703007c0c */ /* 0x000fe2000bf06100 */
[----:B------:R-:W-:-:S12]  /*0ea0*/  IMAD.MOV.U32 R5, RZ, RZ, -0x1 ;  /* 0xffffffffff057424 */ /* 0x000fd800078e00ff */
[----:B------:R-:W-:Y:S05]  /*0eb0*/  @P0 BRA `(.L_x_12) ;  /* 0x0000000400240947 */ /* 0x000fea0003800000 */
[----:B------:R-:W0:Y:S01]  /*0ec0*/  LDC.64 R30, c[0x0][0x628] ;  /* 0x00018a00ff1e7b82 */ /* 0x000e220000000a00 */
[----:B------:R-:W-:Y:S02]  /*0ed0*/  IMAD.MOV.U32 R4, RZ, RZ, R2 ;  /* 0x000000ffff047224 */ /* 0x000fe400078e0002 */
[----:B------:R-:W-:-:S05]  /*0ee0*/  IMAD.MOV.U32 R5, RZ, RZ, R3 ;  /* 0x000000ffff057224 */ /* 0x000fca00078e0003 */
[----:B------:R-:W1:Y:S08]  /*0ef0*/  LDC R6, c[0x0][0x630] ;  /* 0x00018c00ff067b82 */ /* 0x000e700000000800 */
[----:B------:R-:W4:Y:S01]  /*0f00*/  LDC.64 R32, c[0x0][0x620] ;  /* 0x00018800ff207b82 */ /* 0x000f220000000a00 */
[----:B0-----:R-:W-:-:S04]  /*0f10*/  ISETP.NE.U32.AND P0, PT, R30, RZ, PT ;  /* 0x000000ff1e00720c */ /* 0x001fc80003f05070 */
[----:B------:R-:W-:-:S13]  /*0f20*/  ISETP.NE.AND.EX P0, PT, R31, RZ, PT, P0 ;  /* 0x000000ff1f00720c */ /* 0x000fda0003f05300 */
[----:B-1--4-:R-:W-:Y:S05]  /*0f30*/  @!P0 BRA `(.L_x_13) ;  /* 0x0000000000288947 */ /* 0x012fea0003800000 */
[----:B------:R-:W0:Y:S02]  /*0f40*/  LDC R23, c[0x0][0x634] ;  /* 0x00018d00ff177b82 */ /* 0x000e240000000800 */
[----:B0-----:R-:W-:-:S05]  /*0f50*/  IADD3 R23, P0, R2, R23, RZ ;  /* 0x0000001702177210 */ /* 0x001fca0007f1e0ff */
[----:B------:R-:W-:-:S04]  /*0f60*/  IMAD.X R29, RZ, RZ, R3, P0 ;  /* 0x000000ffff1d7224 */ /* 0x000fc800000e0603 */
[----:B------:R-:W-:-:S04]  /*0f70*/  IMAD.WIDE.U32 R4, R29, R30, RZ ;  /* 0x0000001e1d047225 */ /* 0x000fc800078e00ff */
[----:B------:R-:W-:-:S04]  /*0f80*/  IMAD.WIDE.U32 R20, P0, R23, R31, R4 ;  /* 0x0000001f17147225 */ /* 0x000fc80007800004 */
[----:B------:R-:W-:-:S04]  /*0f90*/  IMAD.WIDE.U32 R4, R23, R30, RZ ;  /* 0x0000001e17047225 */ /* 0x000fc800078e00ff */
[----:B------:R-:W-:Y:S01]  /*0fa0*/  IMAD.X R23, RZ, RZ, RZ, P0 ;  /* 0x000000ffff177224 */ /* 0x000fe200000e06ff */
[----:B------:R-:W-:Y:S01]  /*0fb0*/  IADD3 RZ, P0, R5, R20, RZ ;  /* 0x0000001405ff7210 */ /* 0x000fe20007f1e0ff */
[----:B------:R-:W-:-:S04]  /*0fc0*/  IMAD.MOV.U32 R22, RZ, RZ, R21 ;  /* 0x000000ffff167224 */ /* 0x000fc800078e0015 */
[----:B------:R-:W-:-:S08]  /*0fd0*/  IMAD.WIDE.U32.X R4, R29, R31, R22, P0 ;  /* 0x0000001f1d047225 */ /* 0x000fd000000e0416 */
.L_x_13:
[----:B------:R-:W0:Y:S01]  /*0fe0*/  LDC.64 R34, c[0x0][0x640] ;  /* 0x00019000ff227b82 */ /* 0x000e220000000a00 */
[-CC-:B------:R-:W-:Y:S01]  /*0ff0*/  SHF.R.U64 R36, R4, R6.reuse, R5.reuse ;  /* 0x0000000604247219 */ /* 0x180fe20000001205 */
[----:B------:R-:W-:Y:S01]  /*1000*/  IMAD.MOV.U32 R39, RZ, RZ, 0x1 ;  /* 0x00000001ff277424 */ /* 0x000fe200078e00ff */
[----:B------:R-:W-:Y:S02]  /*1010*/  SHF.R.U32.HI R4, RZ, R6, R5 ;  /* 0x00000006ff047219 */ /* 0x000fe40000011605 */
[----:B------:R-:W-:-:S03]  /*1020*/  IADD3 R21, P0, RZ, -R36, RZ ;  /* 0x80000024ff157210 */ /* 0x000fc60007f1e0ff */
[----:B------:R-:W1:Y:S02]  /*1030*/  LDC R20, c[0x0][0x618] ;  /* 0x00018600ff147b82 */ /* 0x000e640000000800 */
[----:B------:R-:W-:-:S04]  /*1040*/  IMAD.X R5, RZ, RZ, ~R4, P0 ;  /* 0x000000ffff057224 */ /* 0x000fc800000e0e04 */
[-C--:B------:R-:W-:Y:S02]  /*1050*/  IMAD R6, R5, R32.reuse, RZ ;  /* 0x0000002005067224 */ /* 0x080fe400078e02ff */
[----:B------:R-:W4:Y:S01]  /*1060*/  LDC R23, c[0x0][0x608] ;  /* 0x00018200ff177b82 */ /* 0x000f220000000800 */
[----:B------:R-:W-:-:S04]  /*1070*/  IMAD.WIDE.U32 R4, R21, R32, R2 ;  /* 0x0000002015047225 */ /* 0x000fc800078e0002 */
[----:B------:R-:W-:-:S03]  /*1080*/  IMAD R21, R21, R33, R6 ;  /* 0x0000002115157224 */ /* 0x000fc600078e0206 */
[----:B------:R-:W2:Y:S01]  /*1090*/  LDC R26, c[0x0][0x658] ;  /* 0x00019600ff1a7b82 */ /* 0x000ea20000000800 */
[----:B------:R-:W-:Y:S01]  /*10a0*/  IMAD.IADD R5, R5, 0x1, R21 ;  /* 0x0000000105057824 */ /* 0x000fe200078e0215 */
[----:B0-----:R-:W-:Y:S01]  /*10b0*/  ISETP.NE.U32.AND P0, PT, R34, RZ, PT ;  /* 0x000000ff2200720c */ /* 0x001fe20003f05070 */
[----:B------:R-:W-:-:S03]  /*10c0*/  IMAD.MOV.U32 R21, RZ, RZ, -0x1 ;  /* 0xffffffffff157424 */ /* 0x000fc600078e00ff */
[----:B------:R-:W-:Y:S02]  /*10d0*/  ISETP.NE.AND.EX P0, PT, R35, RZ, PT, P0 ;  /* 0x000000ff2300720c */ /* 0x000fe40003f05300 */
[----:B------:R-:W0:Y:S01]  /*10e0*/  LDC R33, c[0x0][0x600] ;  /* 0x00018000ff217b82 */ /* 0x000e220000000800 */
[-CC-:B-1----:R-:W-:Y:S02]  /*10f0*/  SHF.R.U64 R31, R4, R20.reuse, R5.reuse ;  /* 0x00000014041f7219 */ /* 0x182fe40000001205 */
[----:B------:R-:W-:-:S05]  /*1100*/  SHF.R.U32.HI R4, RZ, R20, R5 ;  /* 0x00000014ff047219 */ /* 0x000fca0000011605 */
[----:B------:R-:W1:Y:S01]  /*1110*/  LDC R28, c[0x0][0x648] ;  /* 0x00019200ff1c7b82 */ /* 0x000e620000000800 */
[-CC-:B----4-:R-:W-:Y:S02]  /*1120*/  SHF.R.U64 R41, R31, R23.reuse, R4.reuse ;  /* 0x000000171f297219 */ /* 0x190fe40000001204 */
[----:B------:R-:W-:-:S05]  /*1130*/  SHF.R.U32.HI R5, RZ, R23, R4 ;  /* 0x00000017ff057219 */ /* 0x000fca0000011604 */
[----:B------:R-:W4:Y:S01]  /*1140*/  LDC R37, c[0x0][0x638] ;  /* 0x00018e00ff257b82 */ /* 0x000f220000000800 */
[-C--:B--2---:R-:W-:Y:S02]  /*1150*/  SHF.L.U32 R4, R21, R26.reuse, RZ ;  /* 0x0000001a15047219 */ /* 0x084fe400000006ff */
[--C-:B------:R-:W-:Y:S02]  /*1160*/  SHF.R.U64 R32, R41, R26, R5.reuse ;  /* 0x0000001a29207219 */ /* 0x100fe40000001205 */
[----:B------:R-:W-:Y:S02]  /*1170*/  LOP3.LUT R6, RZ, R4, RZ, 0x33, !PT ;  /* 0x00000004ff067212 */ /* 0x000fe400078e33ff */
[----:B------:R-:W-:Y:S01]  /*1180*/  SHF.R.U32.HI R5, RZ, R26, R5 ;  /* 0x0000001aff057219 */ /* 0x000fe20000011605 */
[----:B------:R-:W2:Y:S01]  /*1190*/  LDC R30, c[0x0][0x610] ;  /* 0x00018400ff1e7b82 */ /* 0x000ea20000000800 */
[----:B------:R-:W-:Y:S01]  /*11a0*/  IMAD.MOV.U32 R4, RZ, RZ, R32 ;  /* 0x000000ffff047224 */ /* 0x000fe200078e0020 */
[----:B------:R-:W-:Y:S06]  /*11b0*/  @!P0 BRA `(.L_x_14) ;  /* 0x0000000000288947 */ /* 0x000fec0003800000 */
[----:B------:R-:W3:Y:S02]  /*11c0*/  LDC R23, c[0x0][0x64c] ;  /* 0x00019300ff177b82 */ /* 0x000ee40000000800 */
[----:B---3--:R-:W-:-:S05]  /*11d0*/  IADD3 R23, P0, R32, R23, RZ ;  /* 0x0000001720177210 */ /* 0x008fca0007f1e0ff */
        /* <DEDUP_REMOVED lines=8> */
.L_x_14:
[----:B-1----:R-:W-:Y:S01]  /*1260*/  SHF.R.U64 R17, R4, R28, R5 ;  /* 0x0000001c04117219 */ /* 0x002fe20000001205 */
[----:B------:R-:W-:Y:S01]  /*1270*/  @P4 IMAD R25, R27, R24, R16 ;  /* 0x000000181b194224 */ /* 0x000fe200078e0210 */
[----:B------:R-:W-:Y:S02]  /*1280*/  SHF.L.U32 R4, R39, R26, RZ ;  /* 0x0000001a27047219 */ /* 0x000fe400000006ff */
[----:B------:R-:W-:Y:S01]  /*1290*/  LOP3.LUT R5, R41, R6, RZ, 0xc0, !PT ;  /* 0x0000000629057212 */ /* 0x000fe200078ec0ff */
[----:B0-----:R-:W-:Y:S02]  /*12a0*/  VIADD R6, R33, 0xffffffff ;  /* 0xffffffff21067836 */ /* 0x001fe40000000000 */
[----:B------:R-:W-:Y:S02]  /*12b0*/  IMAD.MOV R20, RZ, RZ, -R17 ;  /* 0x000000ffff147224 */ /* 0x000fe400078e0a11 */
[----:B------:R-:W-:Y:S01]  /*12c0*/  IMAD R16, R4, R17, R5 ;  /* 0x0000001104107224 */ /* 0x000fe200078e0205 */
[----:B------:R-:W-:Y:S01]  /*12d0*/  LOP3.LUT R5, R31, R6, RZ, 0xc0, !PT ;  /* 0x000000061f057212 */ /* 0x000fe200078ec0ff */
[----:B----4-:R-:W-:-:S02]  /*12e0*/  IMAD R4, R20, R37, R32 ;  /* 0x0000002514047224 */ /* 0x010fc400078e0220 */
[----:B--2---:R-:W-:Y:S02]  /*12f0*/  IMAD R6, R16, R30, R25 ;  /* 0x0000001e10067224 */ /* 0x004fe400078e0219 */
[----:B------:R-:W-:Y:S02]  /*1300*/  IMAD R5, R4, R33, R5 ;  /* 0x0000002104057224 */ /* 0x000fe400078e0205 */
[----:B------:R-:W-:-:S03]  /*1310*/  IMAD.MOV.U32 R20, RZ, RZ, 0x1 ;  /* 0x00000001ff147424 */ /* 0x000fc600078e00ff */
[----:B------:R-:W-:Y:S02]  /*1320*/  SEL R4, R5, R6, !P4 ;  /* 0x0000000605047207 */ /* 0x000fe40006000000 */
[----:B------:R-:W-:Y:S01]  /*1330*/  SEL R6, R6, R5, !P4 ;  /* 0x0000000506067207 */ /* 0x000fe20006000000 */
[----:B------:R-:W-:-:S07]  /*1340*/  IMAD.MOV.U32 R5, RZ, RZ, R36 ;  /* 0x000000ffff057224 */ /* 0x000fce00078e0024 */
.L_x_12:
[----:B------:R-:W-:Y:S05]  /*1350*/  @!P2 BRA `(.L_x_15) ;  /* 0x00000000000ca947 */ /* 0x000fea0003800000 */
[----:B------:R-:W-:Y:S01]  /*1360*/  UCGABAR_WAIT ;  /* 0x0000000000007dc7 */ /* 0x000fe20008000000 */
[----:B------:R-:W-:Y:S01]  /*1370*/  CCTL.IVALL ;  /* 0x00000000ff00798f */ /* 0x000fe20002000000 */
[----:B------:R-:W-:Y:S05]  /*1380*/  BRA `(.L_x_16) ;  /* 0x0000000000047947 */ /* 0x000fea0003800000 */
.L_x_15:
[----:B------:R-:W-:Y:S06]  /*1390*/  BAR.SYNC.DEFER_BLOCKING 0x0 ;  /* 0x0000000000007b1d */ /* 0x000fec0000010000 */
.L_x_16:
[----:B------:R-:W-:Y:S05]  /*13a0*/  @!P5 BRA `(.L_x_17) ;  /* 0x000000440050d947 */ /* 0x000fea0003800000 */
[----:B------:R-:W-:-:S13]  /*13b0*/  ISETP.GT.U32.AND P0, PT, R38, 0x1, PT ;  /* 0x000000012600780c */ /* 0x000fda0003f04070 */
[----:B------:R-:W-:Y:S05]  /*13c0*/  @P0 EXIT ;  /* 0x000000000000094d */ /* 0x000fea0003800000 */
.L_x_18:
[----:B------:R-:W-:-:S08]  /*13d0*/  NOP ;  /* 0x0000000000007918 */ /* 0x000fd00000000000 */
[----:B------:R-:W0:Y:S02]  /*13e0*/  USETMAXREG.TRY_ALLOC.CTAPOOL UP0, 0xe8 ;  /* 0x000000e8000079c8 */ /* 0x000e240008000600 */
[----:B0-----:R-:W-:-:S13]  /*13f0*/  PLOP3.LUT P0, PT, PT, PT, UP0, 0x80, 0x0 ;  /* 0x000000000000781c */ /* 0x001fda0003f0f008 */
[----:B------:R-:W-:Y:S05]  /*1400*/  @!P0 BRA `(.L_x_18) ;  /* 0xfffffffc00f08947 */ /* 0x000fea000383ffff */
[----:B------:R-:W-:-:S13]  /*1410*/  LOP3.LUT P0, RZ, R20, 0xff, RZ, 0xc0, !PT ;  /* 0x000000ff14ff7812 */ /* 0x000fda000780c0ff */
[----:B------:R-:W-:Y:S05]  /*1420*/  @!P0 EXIT ;  /* 0x000000000000894d */ /* 0x000fea0003800000 */
[----:B------:R-:W0:Y:S01]  /*1430*/  S2UR UR6, SR_CgaCtaId ;  /* 0x00000000000679c3 */ /* 0x000e220000008800 */
[CC--:B------:R-:W-:Y:S01]  /*1440*/  LEA.HI R11, R19.reuse, R10.reuse, RZ, 0x2 ;  /* 0x0000000a130b7211 */ /* 0x0c0fe200078f10ff */
[----:B------:R-:W-:Y:S01]  /*1450*/  UIADD3 UR7, UR11, -0x1, URZ ;  /* 0xffffffff0b077890 */ /* 0x000fe2000fffe03f */
[----:B------:R-:W-:Y:S01]  /*1460*/  LEA.HI R19, R19, R10, RZ, 0x5 ;  /* 0x0000000a13137211 */ /* 0x000fe200078f28ff */
[----:B------:R-:W-:Y:S01]  /*1470*/  UMOV UR9, 0x400 ;  /* 0x0000040000097882 */ /* 0x000fe20000000000 */
[--C-:B------:R-:W-:Y:S01]  /*1480*/  SHF.R.S32.HI R16, RZ, 0x2, R11.reuse ;  /* 0x00000002ff107819 */ /* 0x100fe2000001140b */
[----:B------:R-:W-:Y:S01]  /*1490*/  UISETP.LT.AND UP0, UPT, UR13, 0x1, UPT ;  /* 0x000000010d00788c */ /* 0x000fe2000bf01270 */
[----:B------:R-:W-:Y:S01]  /*14a0*/  SHF.R.S32.HI R17, RZ, 0x1f, R11 ;  /* 0x0000001fff117819 */ /* 0x000fe2000001140b */
[----:B------:R-:W-:Y:S01]  /*14b0*/  USHF.L.U32 UR22, UR13, 0x1, URZ ;  /* 0x000000010d167899 */ /* 0x000fe2000800063f */
[----:B------:R-:W-:Y:S01]  /*14c0*/  SHF.R.S32.HI R19, RZ, 0x5, R19 ;  /* 0x00000005ff137819 */ /* 0x000fe20000011413 */
[----:B------:R-:W-:Y:S01]  /*14d0*/  USEL UR10, UR13, 0x1, UP0 ;  /* 0x000000010d0a7887 */ /* 0x000fe20008000000 */
[----:B------:R-:W-:Y:S01]  /*14e0*/  LEA.HI R17, R17, R16, RZ, 0x3 ;  /* 0x0000001011117211 */ /* 0x000fe200078f18ff */
[----:B------:R-:W-:Y:S01]  /*14f0*/  UISETP.NE.AND UP0, UPT, UR7, URZ, UPT ;  /* 0x0000003f0700728c */ /* 0x000fe2000bf05270 */
[----:B------:R-:W-:Y:S01]  /*1500*/  LOP3.LUT R11, R11, 0xfffffffc, RZ, 0xc0, !PT ;  /* 0xfffffffc0b0b7812 */ /* 0x000fe200078ec0ff */
[----:B------:R-:W-:Y:S01]  /*1510*/  UIADD3 UR10, -UR10, UR13, URZ ;  /* 0x0000000d0a0a7290 */ /* 0x000fe2000fffe13f */
[----:B------:R-:W-:Y:S01]  /*1520*/  LOP3.LUT R17, R17, 0xfffffff8, RZ, 0xc0, !PT ;  /* 0xfffffff811117812 */ /* 0x000fe200078ec0ff */
[----:B------:R-:W-:Y:S01]  /*1530*/  USEL UR16, URZ, 0x1, UP0 ;  /* 0x000000013f107887 */ /* 0x000fe20008000000 */
[----:B------:R-:W-:Y:S01]  /*1540*/  LOP3.LUT R86, R7, 0x1, RZ, 0xfc, !PT ;  /* 0x0000000107567812 */ /* 0x000fe200078efcff */
[----:B------:R-:W-:-:S02]  /*1550*/  IMAD.IADD R20, R10, 0x1, -R11 ;  /* 0x000000010a147824 */ /* 0x000fc400078e0a0b */
[----:B------:R-:W-:Y:S02]  /*1560*/  IMAD.IADD R16, R16, 0x1, -R17 ;  /* 0x0000000110107824 */ /* 0x000fe400078e0a11 */
[----:B------:R-:W-:Y:S01]  /*1570*/  IMAD.U32 R87, RZ, RZ, UR16 ;  /* 0x00000010ff577e24 */ /* 0x000fe2000f8e00ff */
[----:B0-----:R-:W-:Y:S02]  /*1580*/  ULEA UR9, UR6, UR9, 0x18 ;  /* 0x0000000906097291 */ /* 0x001fe4000f8ec03f */
[--C-:B------:R-:W-:Y:S01]  /*1590*/  SHF.R.S32.HI R17, RZ, 0x1f, R16.reuse ;  /* 0x0000001fff117819 */ /* 0x100fe20000011410 */
[----:B------:R-:W-:Y:S01]  /*15a0*/  USHF.L.U32 UR6, UR7, 0x3, URZ ;  /* 0x0000000307067899 */ /* 0x000fe2000800063f */
[C-C-:B------:R-:W-:Y:S01]  /*15b0*/  IMAD R21, R19.reuse, -0x10, -R16.reuse ;  /* 0xfffffff013157824 */ /* 0x140fe200078e0a10 */
[----:B------:R-:W-:Y:S02]  /*15c0*/  UIADD3 UR7, UR9, 0x180, URZ ;  /* 0x0000018009077890 */ /* 0x000fe4000fffe03f */
[----:B------:R-:W-:Y:S01]  /*15d0*/  ULOP3.LUT UR6, UR6, 0x8, URZ, 0xc0, !UPT ;  /* 0x0000000806067892 */ /* 0x000fe2000f8ec03f */
[----:B------:R-:W-:Y:S01]  /*15e0*/  IMAD.WIDE R10, R19, 0x10, R16 ;  /* 0x00000010130a7825 */ /* 0x000fe200078e0210 */
[----:B------:R-:W-:-:S02]  /*15f0*/  UIADD3 UR8, UR9, 0xa180, URZ ;  /* 0x0000a18009087890 */ /* 0x000fc4000fffe03f */
[----:B------:R-:W-:Y:S02]  /*1600*/  USHF.R.U32.HI UR7, URZ, 0x4, UR7 ;  /* 0x000000043f077899 */ /* 0x000fe40008011607 */
[----:B------:R-:W-:Y:S02]  /*1610*/  USHF.R.U32.HI UR8, URZ, 0x4, UR8 ;  /* 0x000000043f087899 */ /* 0x000fe40008011608 */
[----:B------:R-:W-:Y:S02]  /*1620*/  ULOP3.LUT UR24, UR6, 0x8, URZ, 0x3c, !UPT ;  /* 0x0000000806187892 */ /* 0x000fe4000f8e3c3f */
[----:B------:R-:W-:Y:S02]  /*1630*/  ULOP3.LUT UR12, UR6, 0x18, URZ, 0x3c, !UPT ;  /* 0x00000018060c7892 */ /* 0x000fe4000f8e3c3f */
[----:B------:R-:W-:Y:S01]  /*1640*/  UIADD3 UR23, UR9, 0x60, URZ ;  /* 0x0000006009177890 */ /* 0x000fe2000fffe03f */
[----:B------:R-:W-:Y:S01]  /*1650*/  ULDC UR6, c[0x0][0x284] ;  /* 0x0000a10000067ab9 */ /* 0x000fe20000000800 */
[----:B------:R-:W-:Y:S01]  /*1660*/  ULOP3.LUT UR7, UR7, 0x3fff, URZ, 0xc0, !UPT ;  /* 0x00003fff07077892 */ /* 0x000fe2000f8ec03f */
[----:B------:R-:W-:Y:S01]  /*1670*/  VIADD R21, R21, UR6 ;  /* 0x0000000615157c36 */ /* 0x000fe20008000000 */
[----:B------:R-:W-:-:S02]  /*1680*/  ULOP3.LUT UR8, UR8, 0x3fff, URZ, 0xc0, !UPT ;  /* 0x00003fff08087892 */ /* 0x000fc4000f8ec03f */
[----:B------:R-:W-:Y:S02]  /*1690*/  ULEA UR11, UR11, UR23, 0x3 ;  /* 0x000000170b0b7291 */ /* 0x000fe4000f8e183f */
[----:B------:R-:W-:Y:S02]  /*16a0*/  ULOP3.LUT UR14, UR7, 0x10000, URZ, 0xfc, !UPT ;  /* 0x00010000070e7892 */ /* 0x000fe4000f8efc3f */
[----:B------:R-:W-:-:S12]  /*16b0*/  ULOP3.LUT UR15, UR8, 0x10000, URZ, 0xfc, !UPT ;  /* 0x00010000080f7892 */ /* 0x000fd8000f8efc3f */
.L_x_109:
[----:B------:R-:W-:Y:S01]  /*16c0*/  SHF.L.U32 R16, R87, 0x1f, RZ ;  /* 0x0000001f57107819 */ /* 0x000fe200000006ff */
[----:B------:R-:W0:Y:S01]  /*16d0*/  LDC R17, c[0x0][0x28c] ;  /* 0x0000a300ff117b82 */ /* 0x000e220000000800 */
[----:B------:R-:W-:Y:S01]  /*16e0*/  UMOV UR6, URZ ;  /* 0x0000003f00067c82 */ /* 0x000fe20008000000 */
[----:B------:R-:W-:Y:S01]  /*16f0*/  UMOV UR25, UR5 ;  /* 0x0000000500197c82 */ /* 0x000fe20008000000 */
[----:B-1----:R-:W1:Y:S01]  /*1700*/  SYNCS.PHASECHK.TRANS64.TRYWAIT P0, [UR11+-0x8], R16 ;  /* 0xfffff810ff0075a7 */ /* 0x002e62000800014b */
[----:B0-----:R-:W-:Y:S01]  /*1710*/  ISETP.GE.AND P1, PT, R17, 0x1, PT ;  /* 0x000000011100780c */ /* 0x001fe20003f26270 */
[----:B-1234-:R-:W-:-:S12]  /*1720*/  @!P0 BRA `(.L_x_19) ;  /* 0x00000050008c8947 */ /* 0x01efd80003800000 */
.L_x_132:
[----:B------:R-:W-:Y:S01]  /*1730*/  UMOV UR7, URZ ;  /* 0x0000003f00077c82 */ /* 0x000fe20008000000 */
[----:B------:R-:W-:Y:S01]  /*1740*/  UMOV UR8, URZ ;  /* 0x0000003f00087c82 */ /* 0x000fe20008000000 */
[----:B------:R-:W-:Y:S02]  /*1750*/  CS2R R22, SRZ ;  /* 0x0000000000167805 */ /* 0x000fe4000001ff00 */
[----:B------:R-:W-:Y:S02]  /*1760*/  CS2R R56, SRZ ;  /* 0x0000000000387805 */ /* 0x000fe4000001ff00 */
[----:B------:R-:W-:Y:S02]  /*1770*/  CS2R R58, SRZ ;  /* 0x00000000003a7805 */ /* 0x000fe4000001ff00 */
[----:B------:R-:W-:Y:S02]  /*1780*/  CS2R R60, SRZ ;  /* 0x00000000003c7805 */ /* 0x000fe4000001ff00 */
[----:B------:R-:W-:-:S02]  /*1790*/  CS2R R62, SRZ ;  /* 0x00000000003e7805 */ /* 0x000fc4000001ff00 */
[----:B------:R-:W-:Y:S02]  /*17a0*/  CS2R R64, SRZ ;  /* 0x0000000000407805 */ /* 0x000fe4000001ff00 */
        /* <DEDUP_REMOVED lines=9> */
[----:B------:R-:W-:Y:S01]  /*1840*/  CS2R R84, SRZ ;  /* 0x0000000000547805 */ /* 0x000fe2000001ff00 */
[----:B------:R-:W-:Y:S01]  /*1850*/  IMAD.U32 R88, RZ, RZ, UR4 ;  /* 0x00000004ff587e24 */ /* 0x000fe2000f8e00ff */
        /* <DEDUP_REMOVED lines=15> */
[----:B------:R-:W-:Y:S01]  /*1950*/  CS2R R54, SRZ ;  /* 0x0000000000367805 */ /* 0x000fe2000001ff00 */
[----:B------:R-:W-:Y:S06]  /*1960*/  @!P1 BRA `(.L_x_20) ;  /* 0x0000000400889947 */ /* 0x000fec0003800000 */
[----:B------:R-:W-:-:S13]  /*1970*/  ISETP.NE.AND P1, PT, R86, 0x3, PT ;  /* 0x000000035600780c */ /* 0x000fda0003f25270 */
[----:B------:R-:W-:Y:S05]  /*1980*/  @!P1 BRA `(.L_x_21) ;  /* 0x0000000000049947 */ /* 0x000fea0003800000 */
[----:B------:R-:W-:Y:S01]  /*1990*/  BPT.TRAP 0x1 ;  /* 0x000000040000795c */ /* 0x000fe20000300000 */
.L_x_21:
[----:B------:R-:W-:Y:S01]  /*19a0*/  ULEA UR6, UR5, UR9, 0x3 ;  /* 0x0000000905067291 */ /* 0x000fe2000f8e183f */
[----:B0-----:R-:W-:-:S05]  /*19b0*/  IMAD.U32 R16, RZ, RZ, UR4 ;  /* 0x00000004ff107e24 */ /* 0x001fca000f8e00ff */
[----:B------:R-:W-:-:S04]  /*19c0*/  SHF.L.U32 R16, R16, 0x1f, RZ ;  /* 0x0000001f10107819 */ /* 0x000fc800000006ff */
[----:B------:R0:W1:Y:S01]  /*19d0*/  SYNCS.PHASECHK.TRANS64.TRYWAIT P0, [UR6], R16 ;  /* 0x00000010ff0075a7 */ /* 0x0000620008000146 */
[----:B------:R-:W-:Y:S05]  /*19e0*/  @!P1 BRA `(.L_x_22) ;  /* 0x0000000000049947 */ /* 0x000fea0003800000 */
[----:B------:R-:W-:Y:S01]  /*19f0*/  BPT.TRAP 0x1 ;  /* 0x000000040000795c */ /* 0x000fe20000300000 */
.L_x_22:
[----:B-1----:R-:W-:Y:S05]  /*1a00*/  @P0 BRA `(.L_x_23) ;  /* 0x0000000000080947 */ /* 0x002fea0003800000 */
[----:B------:R-:W1:Y:S02]  /*1a10*/  SYNCS.PHASECHK.TRANS64.TRYWAIT P0, [UR6], R16 ;  /* 0x00000010ff0075a7 */ /* 0x000e640008000146 */
[----:B-1----:R-:W-:Y:S05]  /*1a20*/  @!P0 BRA `(.L_x_24) ;  /* 0x0000004c00e48947 */ /* 0x002fea0003800000 */
.L_x_23:
[----:B------:R-:W-:Y:S01]  /*1a30*/  ULEA UR6, UR5, UR14, 0x9 ;  /* 0x0000000e05067291 */ /* 0x000fe2000f8e483f */
[----:B------:R-:W-:Y:S01]  /*1a40*/  WARPGROUP.ARRIVE ;  /* 0x00000000000079c5 */ /* 0x000fe20000000000 */
[----:B------:R-:W-:Y:S01]  /*1a50*/  ULEA UR7, UR5, UR15, 0x9 ;  /* 0x0000000f05077291 */ /* 0x000fe2000f8e483f */
[----:B------:R-:W-:Y:S01]  /*1a60*/  CS2R R22, SRZ ;  /* 0x0000000000167805 */ /* 0x000fe2000001ff00 */
[----:B------:R-:W-:Y:S01]  /*1a70*/  UMOV UR17, 0x40000040 ;  /* 0x4000004000117882 */ /* 0x000fe20000000000 */
[----:B------:R-:W-:Y:S01]  /*1a80*/  UMOV UR19, 0x40000040 ;  /* 0x4000004000137882 */ /* 0x000fe20000000000 */
[----:B------:R-:W-:Y:S01]  /*1a90*/  CS2R R56, SRZ ;  /* 0x0000000000387805 */ /* 0x000fe2000001ff00 */
[----:B------:R-:W-:Y:S01]  /*1aa0*/  UMOV UR16, UR6 ;  /* 0x0000000600107c82 */ /* 0x000fe20008000000 */
[----:B------:R-:W-:Y:S01]  /*1ab0*/  CS2R R58, SRZ ;  /* 0x00000000003a7805 */ /* 0x000fe2000001ff00 */
[----:B------:R-:W-:Y:S01]  /*1ac0*/  UMOV UR18, UR7 ;  /* 0x0000000700127c82 */ /* 0x000fe20008000000 */
[----:B------:R-:W-:Y:S01]  /*1ad0*/  CS2R R60, SRZ ;  /* 0x00000000003c7805 */ /* 0x000fe2000001ff00 */
[----:B------:R-:W-:Y:S01]  /*1ae0*/  QGMMA.64x64x32.F32.E5M2.E5M2 R24, gdesc[UR16], RZ, !UPT ;  /* 0x00e00000101879f3 */ /* 0x000fe2000c7038ff */
[----:B------:R-:W-:Y:S01]  /*1af0*/  UIADD3 UR16, UR6, 0x2, URZ ;  /* 0x0000000206107890 */ /* 0x000fe2000fffe03f */
[----:B------:R-:W-:Y:S01]  /*1b00*/  CS2R R62, SRZ ;  /* 0x00000000003e7805 */ /* 0x000fe2000001ff00 */
[----:B------:R-:W-:Y:S01]  /*1b10*/  UIADD3 UR18, UR7, 0x2, URZ ;  /* 0x0000000207127890 */ /* 0x000fe2000fffe03f */
[----:B------:R-:W-:Y:S01]  /*1b20*/  CS2R R64, SRZ ;  /* 0x0000000000407805 */ /* 0x000fe2000001ff00 */
[----:B------:R-:W-:Y:S01]  /*1b30*/  UMOV UR17, 0x40000040 ;  /* 0x4000004000117882 */ /* 0x000fe20000000000 */
[----:B------:R-:W-:Y:S01]  /*1b40*/  UMOV UR19, 0x40000040 ;  /* 0x4000004000137882 */ /* 0x000fe20000000000 */
        /* <DEDUP_REMOVED lines=10> */
[----:B------:R-:W-:Y:S01]  /*1bf0*/  QGMMA.64x64x32.F32.E5M2.E5M2 R24, gdesc[UR16], R24 ;  /* 0x00e00000101879f3 */ /* 0x000fe20008703818 */
[----:B------:R-:W-:Y:S02]  /*1c00*/  UIADD3 UR16, UR6, 0x4, URZ ;  /* 0x0000000406107890 */ /* 0x000fe4000fffe03f */
[----:B------:R-:W-:Y:S01]  /*1c10*/  UIADD3 UR18, UR7, 0x4, URZ ;  /* 0x0000000407127890 */ /* 0x000fe2000fffe03f */
[----:B------:R-:W-:Y:S01]  /*1c20*/  UMOV UR17, 0x40000040 ;  /* 0x4000004000117882 */ /* 0x000fe20000000000 */
[----:B------:R-:W-:-:S07]  /*1c30*/  UMOV UR19, 0x40000040 ;  /* 0x4000004000137882 */ /* 0x000fce0000000000 */
[----:B------:R-:W-:Y:S01]  /*1c40*/  QGMMA.64x64x32.F32.E5M2.E5M2 R24, gdesc[UR16], R24 ;  /* 0x00e00000101879f3 */ /* 0x000fe20008703818 */
[----:B------:R-:W-:Y:S02]  /*1c50*/  UIADD3 UR18, UR7, 0x6, URZ ;  /* 0x0000000607127890 */ /* 0x000fe4000fffe03f */
[----:B------:R-:W-:Y:S01]  /*1c60*/  UIADD3 UR16, UR6, 0x6, URZ ;  /* 0x0000000606107890 */ /* 0x000fe2000fffe03f */
[----:B------:R-:W-:Y:S01]  /*1c70*/  ULDC UR7, c[0x0][0x50c] ;  /* 0x0001430000077ab9 */ /* 0x000fe20000000800 */
[----:B------:R-:W-:Y:S01]  /*1c80*/  UMOV UR17, 0x40000040 ;  /* 0x4000004000117882 */ /* 0x000fe20000000000 */
[----:B------:R-:W-:Y:S01]  /*1c90*/  UISETP.NE.AND UP0, UPT, UR7, 0x4, UPT ;  /* 0x000000040700788c */ /* 0x000fe2000bf05270 */
[----:B------:R-:W-:Y:S01]  /*1ca0*/  UMOV UR19, 0x40000040 ;  /* 0x4000004000137882 */ /* 0x000fe20000000000 */
[----:B------:R-:W-:Y:S02]  /*1cb0*/  UMOV UR6, 0x4 ;  /* 0x0000000400067882 */ /* 0x000fe40000000000 */
[----:B------:R-:W-:-:S06]  /*1cc0*/  USEL UR7, URZ, 0x1, UP0 ;  /* 0x000000013f077887 */ /* 0x000fcc0008000000 */
[----:B------:R-:W-:Y:S01]  /*1cd0*/  ISETP.NE.AND P0, PT, RZ, UR7, PT ;  /* 0x00000007ff007c0c */ /* 0x000fe2000bf05270 */
[----:B------:R-:W-:-:S12]  /*1ce0*/  QGMMA.64x64x32.F32.E5M2.E5M2 R24, gdesc[UR16], R24, gsb0 ;  /* 0x00e00000101879f3 */ /* 0x000fd80008003818 */
[----:B------:R-:W-:Y:S05]  /*1cf0*/  @!P0 BRA `(.L_x_25) ;  /* 0x0000000000888947 */ /* 0x000fea0003800000 */
[----:B------:R-:W-:Y:S02]  /*1d00*/  WARPGROUP.DEPBAR.LE gsb0, 0x0 ;  /* 0x00008000000079c5 */ /* 0x000fe40000010000 */
[----:B------:R-:W-:-:S01]  /*1d10*/  FADD R85, RZ, R24 ;  /* 0x00000018ff557221 */ /* 0x000fc20000000000 */
[----:B------:R-:W-:Y:S01]  /*1d20*/  FADD R84, RZ, R25 ;  /* 0x00000019ff547221 */ /* 0x000fe20000000000 */
        /* <DEDUP_REMOVED lines=30> */
[----:B------:R-:W-:-:S06]  /*1f10*/  UMOV UR6, URZ ;  /* 0x0000003f00067c82 */ /* 0x000fcc0008000000 */
.L_x_25:
[----:B------:R-:W-:-:S04]  /*1f20*/  UIADD3 UR25, UR5, 0x1, URZ ;  /* 0x0000000105197890 */ /* 0x000fc8000fffe03f */
[----:B------:R-:W-:-:S04]  /*1f30*/  UISETP.NE.AND UP0, UPT, UR25, 0x5, UPT ;  /* 0x000000051900788c */ /* 0x000fc8000bf05270 */
[----:B------:R-:W-:Y:S02]  /*1f40*/  USEL UR8, URZ, 0x1, UP0 ;  /* 0x000000013f087887 */ /* 0x000fe40008000000 */
[----:B------:R-:W-:Y:S02]  /*1f50*/  USEL UR25, UR25, URZ, UP0 ;  /* 0x0000003f19197287 */ /* 0x000fe40008000000 */
[----:B------:R-:W-:-:S06]  /*1f60*/  ULOP3.LUT UR8, UR4, UR8, URZ, 0x3c, !UPT ;  /* 0x0000000804087292 */ /* 0x000fcc000f8e3c3f */
[----:B------:R-:W-:Y:S01]  /*1f70*/  IMAD.U32 R88, RZ, RZ, UR8 ;  /* 0x00000008ff587e24 */ /* 0x000fe2000f8e00ff */
[----:B------:R-:W-:-:S06]  /*1f80*/  UMOV UR8, 0x1 ;  /* 0x0000000100087882 */ /* 0x000fcc0000000000 */
.L_x_20:
[----:B------:R-:W-:-:S06]  /*1f90*/  UISETP.GE.AND UP0, UPT, UR10, 0x1, UPT ;  /* 0x000000010a00788c */ /* 0x000fcc000bf06270 */
[----:B------:R-:W-:-:S13]  /*1fa0*/  PLOP3.LUT P0, PT, PT, PT, UP0, 0x80, 0x0 ;  /* 0x000000000000781c */ /* 0x000fda0003f0f008 */
[----:B------:R-:W-:Y:S05]  /*1fb0*/  @!P0 BRA `(.L_x_26) ;  /* 0x0000000400988947 */ /* 0x000fea0003800000 */
[----:B01----:R-:W-:Y:S01]  /*1fc0*/  IMAD.U32 R16, RZ, RZ, UR10 ;  /* 0x0000000aff107e24 */ /* 0x003fe2000f8e00ff */
[----:B------:R-:W-:Y:S01]  /*1fd0*/  ULDC UR26, c[0x0][0x50c] ;  /* 0x00014300001a7ab9 */ /* 0x000fe20000000800 */
[----:B------:R-:W-:-:S07]  /*1fe0*/  IMAD.U32 R17, RZ, RZ, UR5 ;  /* 0x00000005ff117e24 */ /* 0x000fce000f8e00ff */
.L_x_34:
[----:B------:R-:W-:-:S13]  /*1ff0*/  ISETP.NE.AND P1, PT, R86, 0x3, PT ;  /* 0x000000035600780c */ /* 0x000fda0003f25270 */
[----:B------:R-:W-:Y:S05]  /*2000*/  @!P1 BRA `(.L_x_27) ;  /* 0x0000000000049947 */ /* 0x000fea0003800000 */
[----:B------:R-:W-:Y:S01]  /*2010*/  BPT.TRAP 0x1 ;  /* 0x000000040000795c */ /* 0x000fe20000300000 */
.L_x_27:
[----:B------:R-:W-:Y:S01]  /*2020*/  ULEA UR16, UR25, UR9, 0x3 ;  /* 0x0000000919107291 */ /* 0x000fe2000f8e183f */
[----:B------:R-:W-:-:S08]  /*2030*/  SHF.L.U32 R18, R88, 0x1f, RZ ;  /* 0x0000001f58127819 */ /* 0x000fd000000006ff */
[----:B------:R0:W1:Y:S01]  /*2040*/  SYNCS.PHASECHK.TRANS64.TRYWAIT P0, [UR16], R18 ;  /* 0x00000012ff0075a7 */ /* 0x0000620008000150 */
[----:B------:R-:W-:Y:S05]  /*2050*/  @!P1 BRA `(.L_x_28) ;  /* 0x0000000000049947 */ /* 0x000fea0003800000 */
[----:B------:R-:W-:Y:S01]  /*2060*/  BPT.TRAP 0x1 ;  /* 0x000000040000795c */ /* 0x000fe20000300000 */
.L_x_28:
[----:B-1----:R-:W-:Y:S05]  /*2070*/  @P0 BRA `(.L_x_29) ;  /* 0x0000000000080947 */ /* 0x002fea0003800000 */
[----:B------:R-:W1:Y:S02]  /*2080*/  SYNCS.PHASECHK.TRANS64.TRYWAIT P0, [UR16], R18 ;  /* 0x00000012ff0075a7 */ /* 0x000e640008000150 */
[----:B-1----:R-:W-:Y:S05]  /*2090*/  @!P0 BRA `(.L_x_30) ;  /* 0x0000004800608947 */ /* 0x002fea0003800000 */
.L_x_29:
[----:B------:R-:W-:Y:S01]  /*20a0*/  UISETP.NE.AND UP0, UPT, UR7, URZ, UPT ;  /* 0x0000003f0700728c */ /* 0x000fe2000bf05270 */
[----:B------:R-:W-:Y:S01]  /*20b0*/  WARPGROUP.ARRIVE ;  /* 0x00000000000079c5 */ /* 0x000fe20000000000 */
[----:B------:R-:W-:Y:S02]  /*20c0*/  ULEA UR7, UR25, UR14, 0x9 ;  /* 0x0000000e19077291 */ /* 0x000fe4000f8e483f */
[----:B------:R-:W-:Y:S01]  /*20d0*/  USEL UR8, UR8, URZ, !UP0 ;  /* 0x0000003f08087287 */ /* 0x000fe2000c000000 */
[----:B------:R-:W-:Y:S01]  /*20e0*/  UMOV UR17, 0x40000040 ;  /* 0x4000004000117882 */ /* 0x000fe20000000000 */
[----:B------:R-:W-:Y:S02]  /*20f0*/  UMOV UR19, 0x40000040 ;  /* 0x4000004000137882 */ /* 0x000fe40000000000 */
[----:B------:R-:W-:Y:S02]  /*2100*/  UISETP.NE.U32.AND UP0, UPT, UR8, URZ, UPT ;  /* 0x0000003f0800728c */ /* 0x000fe4000bf05070 */
[----:B------:R-:W-:Y:S01]  /*2110*/  ULEA UR8, UR25, UR15, 0x9 ;  /* 0x0000000f19087291 */ /* 0x000fe2000f8e483f */
[----:B------:R-:W-:Y:S01]  /*2120*/  UMOV UR16, UR7 ;  /* 0x0000000700107c82 */ /* 0x000fe20008000000 */
[----:B------:R-:W-:-:S05]  /*2130*/  UIADD3 UR6, UR6, 0x4, URZ ;  /* 0x0000000406067890 */ /* 0x000fca000fffe03f */
[----:B------:R-:W-:Y:S02]  /*2140*/  UMOV UR18, UR8 ;  /* 0x0000000800127c82 */ /* 0x000fe40008000000 */
[----:B------:R-:W-:Y:S01]  /*2150*/  QGMMA.64x64x32.F32.E5M2.E5M2 R24, gdesc[UR16], R24, UP0 ;  /* 0x00e00000101879f3 */ /* 0x000fe2000bf03818 */
[----:B------:R-:W-:Y:S02]  /*2160*/  UIADD3 UR16, UR7, 0x2, URZ ;  /* 0x0000000207107890 */ /* 0x000fe4000fffe03f */
[----:B------:R-:W-:Y:S01]  /*2170*/  UIADD3 UR18, UR8, 0x2, URZ ;  /* 0x0000000208127890 */ /* 0x000fe2000fffe03f */
[----:B------:R-:W-:Y:S01]  /*2180*/  UMOV UR17, 0x40000040 ;  /* 0x4000004000117882 */ /* 0x000fe20000000000 */
[----:B------:R-:W-:Y:S01]  /*2190*/  UMOV UR19, 0x40000040 ;  /* 0x4000004000137882 */ /* 0x000fe20000000000 */
[----:B------:R-:W-:-:S06]  /*21a0*/  UISETP.NE.AND UP0, UPT, UR6, UR26, UPT ;  /* 0x0000001a0600728c */ /* 0x000fcc000bf05270 */
        /* <DEDUP_REMOVED lines=8> */
[----:B------:R-:W-:Y:S01]  /*2230*/  UMOV UR17, 0x40000040 ;  /* 0x4000004000117882 */ /* 0x000fe20000000000 */
[----:B------:R-:W-:Y:S01]  /*2240*/  UMOV UR19, 0x40000040 ;  /* 0x4000004000137882 */ /* 0x000fe20000000000 */
[----:B------:R-:W-:-:S06]  /*2250*/  USEL UR7, URZ, 0x1, UP0 ;  /* 0x000000013f077887 */ /* 0x000fcc0008000000 */
[----:B------:R-:W-:Y:S01]  /*2260*/  ISETP.NE.AND P0, PT, RZ, UR7, PT ;  /* 0x00000007ff007c0c */ /* 0x000fe2000bf05270 */
[----:B------:R-:W-:Y:S03]  /*2270*/  QGMMA.64x64x32.F32.E5M2.E5M2 R24, gdesc[UR16], R24, gsb0 ;  /* 0x00e00000101879f3 */ /* 0x000fe60008003818 */
[----:B------:R-:W-:-:S09]  /*2280*/  WARPGROUP.DEPBAR.LE gsb0, 0x1 ;  /* 0x00008000000079c5 */ /* 0x000fd20000010100 */
[----:B------:R-:W-:Y:S05]  /*2290*/  @!P0 BRA `(.L_x_31) ;  /* 0x0000000000888947 */ /* 0x000fea0003800000 */
[----:B------:R-:W-:Y:S02]  /*22a0*/  WARPGROUP.DEPBAR.LE gsb0, 0x0 ;  /* 0x00008000000079c5 */ /* 0x000fe40000010000 */
[----:B------:R-:W-:-:S01]  /*22b0*/  FADD R85, R24, R85 ;  /* 0x0000005518557221 */ /* 0x000fc20000000000 */
[----:B------:R-:W-:Y:S01]  /*22c0*/  FADD R84, R25, R84 ;  /* 0x0000005419547221 */ /* 0x000fe20000000000 */
        /* <DEDUP_REMOVED lines=30> */
[----:B------:R-:W-:-:S06]  /*24b0*/  UMOV UR6, URZ ;  /* 0x0000003f00067c82 */ /* 0x000fcc0008000000 */
.L_x_31:
[----:B------:R-:W-:Y:S05]  /*24c0*/  @!P1 BRA `(.L_x_32) ;  /* 0x0000000000049947 */ /* 0x000fea0003800000 */
[----:B------:R-:W-:Y:S01]  /*24d0*/  BPT.TRAP 0x1 ;  /* 0x000000040000795c */ /* 0x000fe20000300000 */
.L_x_32:
[----:B------:R-:W-:-:S13]  /*24e0*/  ISETP.NE.AND P0, PT, R13, RZ, PT ;  /* 0x000000ff0d00720c */ /* 0x000fda0003f05270 */
[----:B01----:R-:W-:-:S05]  /*24f0*/  @P0 LEA R18, R17, UR9, 0x3 ;  /* 0x0000000911120c11 */ /* 0x003fca000f8e18ff */
[----:B------:R-:W-:-:S05]  /*2500*/  @P0 VIADD R19, R18, 0x28 ;  /* 0x0000002812130836 */ /* 0x000fca0000000000 */
[----:B------:R-:W-:-:S04]  /*2510*/  @P0 PRMT R19, R12, 0x654, R19 ;  /* 0x000006540c130816 */ /* 0x000fc80000000013 */
[----:B------:R0:W-:Y:S01]  /*2520*/  @P0 SYNCS.ARRIVE.TRANS64.RED.A1T0 RZ, [R19+URZ], RZ ;  /* 0x000000ff13ff09a7 */ /* 0x0001e2000810043f */
[----:B------:R-:W-:-:S13]  /*2530*/  ISETP.GT.U32.AND P0, PT, R7, 0x1, PT ;  /* 0x000000010700780c */ /* 0x000fda0003f04070 */
[----:B0-----:R-:W-:Y:S05]  /*2540*/  @P0 BRA `(.L_x_33) ;  /* 0x0000000000040947 */ /* 0x001fea0003800000 */
[----:B------:R-:W-:Y:S01]  /*2550*/  BPT.TRAP 0x1 ;  /* 0x000000040000795c */ /* 0x000fe20000300000 */
.L_x_33:
[----:B------:R-:W-:Y:S01]  /*2560*/  UIADD3 UR25, UR25, 0x1, URZ ;  /* 0x0000000119197890 */ /* 0x000fe2000fffe03f */
[C---:B------:R-:W-:Y:S01]  /*2570*/  ISETP.GT.AND P1, PT, R16.reuse, 0x1, PT ;  /* 0x000000011000780c */ /* 0x040fe20003f24270 */
[----:B------:R-:W-:Y:S02]  /*2580*/  VIADD R17, R17, 0x1 ;  /* 0x0000000111117836 */ /* 0x000fe40000000000 */
[----:B------:R-:W-:Y:S01]  /*2590*/  UISETP.NE.AND UP0, UPT, UR25, 0x5, UPT ;  /* 0x000000051900788c */ /* 0x000fe2000bf05270 */
[----:B------:R-:W-:Y:S02]  /*25a0*/  VIADD R16, R16, 0xffffffff ;  /* 0xffffffff10107836 */ /* 0x000fe40000000000 */
[C---:B------:R-:W-:Y:S01]  /*25b0*/  ISETP.NE.AND P0, PT, R17.reuse, 0x5, PT ;  /* 0x000000051100780c */ /* 0x040fe20003f05270 */
[----:B------:R-:W-:Y:S02]  /*25c0*/  USEL UR8, URZ, 0x1, UP0 ;  /* 0x000000013f087887 */ /* 0x000fe40008000000 */
[----:B------:R-:W-:Y:S01]  /*25d0*/  USEL UR25, UR25, URZ, UP0 ;  /* 0x0000003f19197287 */ /* 0x000fe20008000000 */
[----:B------:R-:W-:-:S03]  /*25e0*/  SEL R17, R17, RZ, P0 ;  /* 0x000000ff11117207 */ /* 0x000fc60000000000 */
[----:B------:R-:W-:Y:S01]  /*25f0*/  LOP3.LUT R88, R88, UR8, RZ, 0x3c, !PT ;  /* 0x0000000858587c12 */ /* 0x000fe2000f8e3cff */
[----:B------:R-:W-:Y:S01]  /*2600*/  UMOV UR8, 0x1 ;  /* 0x0000000100087882 */ /* 0x000fe20000000000 */
[----:B------:R-:W-:Y:S06]  /*2610*/  @P1 BRA `(.L_x_34) ;  /* 0xfffffff800741947 */ /* 0x000fec000383ffff */
.L_x_26:
[----:B------:R-:W-:Y:S01]  /*2620*/  UISETP.NE.AND UP0, UPT, UR6, URZ, UPT ;  /* 0x0000003f0600728c */ /* 0x000fe2000bf05270 */
[----:B01----:R-:W0:Y:S01]  /*2630*/  LDC R16, c[0x0][0x28c] ;  /* 0x0000a300ff107b82 */ /* 0x003e220000000800 */
[----:B------:R-:W-:Y:S02]  /*2640*/  IMAD.U32 R17, RZ, RZ, UR24 ;  /* 0x00000018ff117e24 */ /* 0x000fe4000f8e00ff */
[----:B------:R-:W-:-:S06]  /*2650*/  USEL UR6, URZ, 0x1, !UP0 ;  /* 0x000000013f067887 */ /* 0x000fcc000c000000 */
[----:B------:R-:W-:-:S13]  /*2660*/  ISETP.NE.AND P0, PT, RZ, UR6, PT ;  /* 0x00000006ff007c0c */ /* 0x000fda000bf05270 */
[----:B------:R-:W-:Y:S05]  /*2670*/  @!P0 BRA `(.L_x_35) ;  /* 0x0000000000848947 */ /* 0x000fea0003800000 */
[----:B------:R-:W-:Y:S02]  /*2680*/  WARPGROUP.DEPBAR.LE gsb0, 0x0 ;  /* 0x00008000000079c5 */ /* 0x000fe40000010000 */
[----:B------:R-:W-:Y:S01]  /*2690*/  FADD R85, R24, R85 ;  /* 0x0000005518557221 */ /* 0x000fe20000000000 */
        /* <DEDUP_REMOVED lines=30> */
[----:B------:R-:W-:-:S07]  /*2880*/  FADD R22, R22, R55 ;  /* 0x0000003716167221 */ /* 0x000fce0000000000 */
.L_x_35:
[----:B0-----:R-:W-:Y:S01]  /*2890*/  ISETP.GE.AND P0, PT, R16, 0x1, PT ;  /* 0x000000011000780c */ /* 0x001fe20003f06270 */
[----:B------:R0:W-:Y:S01]  /*28a0*/  SYNCS.ARRIVE.TRANS64.A1T0 RZ, [R17+UR23], RZ ;  /* 0x000000ff11ff79a7 */ /* 0x0001e20008100017 */
[----:B------:R-:W-:-:S11]  /*28b0*/  WARPGROUP.DEPBAR.LE gsb0, 0x0 ;  /* 0x00008000000079c5 */ /* 0x000fd60000010000 */
[----:B------:R-:W-:Y:S05]  /*28c0*/  @!P0 BRA `(.L_x_36) ;  /* 0x0000000000488947 */ /* 0x000fea0003800000 */
[----:B------:R-:W-:-:S13]  /*28d0*/  ISETP.NE.AND P0, PT, R86, 0x3, PT ;  /* 0x000000035600780c */ /* 0x000fda0003f05270 */
[----:B------:R-:W-:Y:S05]  /*28e0*/  @!P0 BRA `(.L_x_37) ;  /* 0x0000000000048947 */ /* 0x000fea0003800000 */
[----:B------:R-:W-:Y:S01]  /*28f0*/  BPT.TRAP 0x1 ;  /* 0x000000040000795c */ /* 0x000fe20000300000 */
.L_x_37:
[----:B------:R-:W-:-:S13]  /*2900*/  ISETP.NE.AND P0, PT, R13, RZ, PT ;  /* 0x000000ff0d00720c */ /* 0x000fda0003f05270 */
[----:B------:R-:W-:-:S05]  /*2910*/  VOTEU.ANY UP0, P0 ;  /* 0x00000000003f7886 */ /* 0x000fca0000000100 */
[----:B------:R-:W-:-:S06]  /*2920*/  @UP0 UIADD3 UR6, UR10, UR5, URZ ;  /* 0x000000050a060290 */ /* 0x000fcc000fffe03f */
[----:B------:R-:W-:Y:S02]  /*2930*/  IMAD.U32 R16, RZ, RZ, UR6 ;  /* 0x00000006ff107e24 */ /* 0x000fe4000f8e00ff */
[----:B------:R-:W-:Y:S02]  /*2940*/  IMAD.U32 R19, RZ, RZ, UR6 ;  /* 0x00000006ff137e24 */ /* 0x000fe4000f8e00ff */
[----:B0-----:R-:W-:-:S05]  /*2950*/  @P0 IMAD.WIDE.U32 R16, R16, -0x33333333, RZ ;  /* 0xcccccccd10100825 */ /* 0x001fca00078e00ff */
[----:B------:R-:W-:-:S05]  /*2960*/  @P0 SHF.R.U32.HI R16, RZ, 0x2, R17 ;  /* 0x00000002ff100819 */ /* 0x000fca0000011611 */
[----:B------:R-:W-:-:S05]  /*2970*/  @P0 IMAD R16, R16, -0x5, R19 ;  /* 0xfffffffb10100824 */ /* 0x000fca00078e0213 */
[----:B------:R-:W-:-:S05]  /*2980*/  @P0 LEA R16, R16, UR9, 0x3 ;  /* 0x0000000910100c11 */ /* 0x000fca000f8e18ff */
[----:B------:R-:W-:-:S05]  /*2990*/  @P0 VIADD R17, R16, 0x28 ;  /* 0x0000002810110836 */ /* 0x000fca0000000000 */
[----:B------:R-:W-:-:S04]  /*29a0*/  @P0 PRMT R17, R12, 0x654, R17 ;  /* 0x000006540c110816 */ /* 0x000fc80000000011 */
[----:B------:R1:W-:Y:S01]  /*29b0*/  @P0 SYNCS.ARRIVE.TRANS64.RED.A1T0 RZ, [R17+URZ], RZ ;  /* 0x000000ff11ff09a7 */ /* 0x0003e2000810043f */
[----:B------:R-:W-:-:S13]  /*29c0*/  ISETP.GT.U32.AND P0, PT, R7, 0x1, PT ;  /* 0x000000010700780c */ /* 0x000fda0003f04070 */
[----:B-1----:R-:W-:Y:S05]  /*29d0*/  @P0 BRA `(.L_x_36) ;  /* 0x0000000000040947 */ /* 0x002fea0003800000 */
[----:B------:R-:W-:Y:S01]  /*29e0*/  BPT.TRAP 0x1 ;  /* 0x000000040000795c */ /* 0x000fe20000300000 */
.L_x_36:
[----:B------:R-:W-:Y:S01]  /*29f0*/  SHF.L.U32 R16, R87, 0x1f, RZ ;  /* 0x0000001f57107819 */ /* 0x000fe200000006ff */
[----:B------:R-:W-:Y:S01]  /*2a00*/  UIADD3 UR5, UR22, UR5, URZ ;  /* 0x0000000516057290 */ /* 0x000fe2000fffe03f */
[----:B------:R-:W1:Y:S01]  /*2a10*/  LDC R31, c[0x0][0x288] ;  /* 0x0000a200ff1f7b82 */ /* 0x000e620000000800 */
[----:B------:R-:W-:Y:S01]  /*2a20*/  UISETP.GE.U32.AND UP1, UPT, UR22, 0x5, UPT ;  /* 0x000000051600788c */ /* 0x000fe2000bf26070 */
[----:B------:R-:W-:Y:S01]  /*2a30*/  IMAD.SHL.U32 R24, R20, 0x2, RZ ;  /* 0x0000000214187824 */ /* 0x000fe200078e00ff */
[----:B------:R-:W-:Y:S02]  /*2a40*/  UISETP.GT.U32.AND UP0, UPT, UR5, 0x4, UPT ;  /* 0x000000040500788c */ /* 0x000fe4000bf04070 */
[----:B------:R-:W-:Y:S02]  /*2a50*/  UIMAD.WIDE.U32 UR6, UR5, -0x33333333, URZ ;  /* 0xcccccccd050678a5 */ /* 0x000fe4000f8e003f */
[----:B------:R-:W-:Y:S01]  /*2a60*/  UISETP.LT.U32.AND UP0, UPT, UR22, 0x5, UP0 ;  /* 0x000000051600788c */ /* 0x000fe20008701070 */
[----:B------:R-:W4:Y:S01]  /*2a70*/  SYNCS.PHASECHK.TRANS64.TRYWAIT P0, [UR11+0x8], R16 ;  /* 0x00000810ff0075a7 */ /* 0x000f22000800014b */
[----:B------:R-:W-:Y:S01]  /*2a80*/  USHF.R.U32.HI UR6, URZ, 0x2, UR7 ;  /* 0x000000023f067899 */ /* 0x000fe20008011607 */
[----:B------:R-:W-:Y:S01]  /*2a90*/  SHF.R.S32.HI R25, RZ, 0x1f, R24 ;  /* 0x0000001fff197819 */ /* 0x000fe20000011418 */
[----:B------:R-:W-:-:S02]  /*2aa0*/  USEL UR8, URZ, 0x1, !UP0 ;  /* 0x000000013f087887 */ /* 0x000fc4000c000000 */
[----:B------:R-:W-:Y:S02]  /*2ab0*/  UIMAD UR5, UR6, -0x5, UR5 ;  /* 0xfffffffb060578a4 */ /* 0x000fe4000f8e0205 */
[----:B------:R-:W-:-:S04]  /*2ac0*/  ULOP3.LUT UR4, UR4, UR8, URZ, 0x3c, !UPT ;  /* 0x0000000804047292 */ /* 0x000fc8000f8e3c3f */
[----:B------:R-:W-:Y:S01]  /*2ad0*/  @UP1 ULOP3.LUT UR4, UR4, 0x1, UR6, 0x78, !UPT ;  /* 0x0000000104041892 */ /* 0x000fe2000f8e7806 */
[----:B-1--4-:R-:W-:Y:S11]  /*2ae0*/  @!P0 BRA `(.L_x_38) ;  /* 0x0000003c00e48947 */ /* 0x012ff60003800000 */
.L_x_133:
[----:B------:R-:W-:Y:S01]  /*2af0*/  IMAD.SHL.U32 R33, R4, 0x40, RZ ;  /* 0x0000004004217824 */ /* 0x000fe200078e00ff */
[----:B------:R-:W-:Y:S01]  /*2b00*/  ULDC UR8, c[0x0][0x284] ;  /* 0x0000a10000087ab9 */ /* 0x000fe20000000800 */
[----:B------:R-:W-:Y:S01]  /*2b10*/  IMAD.SHL.U32 R4, R6, 0x40, RZ ;  /* 0x0000004006047824 */ /* 0x000fe200078e00ff */
[----:B------:R-:W-:Y:S01]  /*2b20*/  SHF.R.S32.HI R32, RZ, 0x1f, R5 ;  /* 0x0000001fff207819 */ /* 0x000fe20000011405 */
[----:B------:R-:W-:Y:S01]  /*2b30*/  ULDC.64 UR6, c[0x0][0x5d0] ;  /* 0x0001740000067ab9 */ /* 0x000fe20000000a00 */
[----:B------:R-:W-:Y:S01]  /*2b40*/  SHF.R.S32.HI R30, RZ, 0x1f, R33 ;  /* 0x0000001fff1e7819 */ /* 0x000fe20000011421 */
[----:B0-----:R-:W-:Y:S01]  /*2b50*/  IMAD.WIDE.U32 R16, R5, UR6, R24 ;  /* 0x0000000605107c25 */ /* 0x001fe2000f8e0018 */
[----:B------:R-:W-:-:S03]  /*2b60*/  ISETP.GE.AND P0, PT, R4, UR8, PT ;  /* 0x0000000804007c0c */ /* 0x000fc6000bf06270 */
[----:B------:R-:W-:Y:S01]  /*2b70*/  IMAD R18, R32, UR6, RZ ;  /* 0x0000000620127c24 */ /* 0x000fe2000f8e02ff */
[C---:B------:R-:W-:Y:S02]  /*2b80*/  ISETP.GE.OR P0, PT, R33.reuse, R31, P0 ;  /* 0x0000001f2100720c */ /* 0x040fe40000706670 */
[----:B------:R-:W-:Y:S01]  /*2b90*/  IADD3 R16, P1, R33, R16, RZ ;  /* 0x0000001021107210 */ /* 0x000fe20007f3e0ff */
[----:B------:R-:W-:-:S05]  /*2ba0*/  IMAD R19, R5, UR7, R18 ;  /* 0x0000000705137c24 */ /* 0x000fca000f8e0212 */
[----:B------:R-:W-:-:S05]  /*2bb0*/  IADD3.X R17, R30, R17, R19, P1, !PT ;  /* 0x000000111e117210 */ /* 0x000fca0000ffe413 */
[----:B------:R-:W-:Y:S05]  /*2bc0*/  @P0 BRA `(.L_x_39) ;  /* 0x0000002400a80947 */ /* 0x000fea0003800000 */
[----:B------:R-:W0:Y:S01]  /*2bd0*/  LDC.64 R26, c[0x0][0x5c8] ;  /* 0x00017200ff1a7b82 */ /* 0x000e220000000a00 */
[----:B------:R-:W-:Y:S01]  /*2be0*/  IMAD.WIDE R28, R6, 0x40, R10 ;  /* 0x00000040061c7825 */ /* 0x000fe200078e020a */
[----:B------:R-:W-:Y:S01]  /*2bf0*/  ULDC.64 UR6, c[0x0][0x5c0] ;  /* 0x0001700000067ab9 */ /* 0x000fe20000000a00 */
[----:B------:R-:W-:Y:S02]  /*2c00*/  BSSY B0, `(.L_x_39) ;  /* 0x0000266000007945 */ /* 0x000fe40003800000 */
[-C--:B0-----:R-:W-:Y:S02]  /*2c10*/  IMAD R6, R29, R26.reuse, RZ ;  /* 0x0000001a1d067224 */ /* 0x081fe400078e02ff */
[----:B------:R-:W-:-:S04]  /*2c20*/  IMAD.WIDE.U32 R16, R28, R26, R16 ;  /* 0x0000001a1c107225 */ /* 0x000fc800078e0010 */
[----:B------:R-:W-:Y:S01]  /*2c30*/  IMAD R19, R28, R27, R6 ;  /* 0x0000001b1c137224 */ /* 0x000fe200078e0206 */
[----:B------:R-:W-:Y:S02]  /*2c40*/  LEA R18, P0, R26, R16, 0x3 ;  /* 0x000000101a127211 */ /* 0x000fe400078018ff */
[----:B------:R-:W-:Y:S01]  /*2c50*/  IADD3 R16, P1, R16, UR6, RZ ;  /* 0x0000000610107c10 */ /* 0x000fe2000ff3e0ff */
[----:B------:R-:W-:Y:S01]  /*2c60*/  IMAD.IADD R19, R17, 0x1, R19 ;  /* 0x0000000111137824 */ /* 0x000fe200078e0213 */
[----:B------:R-:W-:-:S04]  /*2c70*/  IADD3 R18, P2, R18, UR6, RZ ;  /* 0x0000000612127c10 */ /* 0x000fc8000ff5e0ff */
[----:B------:R-:W-:Y:S01]  /*2c80*/  LEA.HI.X R6, R26, R19, R27, 0x3, P0 ;  /* 0x000000131a067211 */ /* 0x000fe200000f1c1b */
[----:B------:R-:W-:Y:S01]  /*2c90*/  IMAD R26, R20, -0x2, R31 ;  /* 0xfffffffe141a7824 */ /* 0x000fe200078e021f */
[----:B---3-5:R-:W-:Y:S02]  /*2ca0*/  FSETP.NEU.AND P0, PT, R15, RZ, PT ;  /* 0x000000ff0f00720b */ /* 0x028fe40003f0d000 */
[----:B------:R-:W-:Y:S01]  /*2cb0*/  IADD3.X R17, R19, UR7, RZ, P1, !PT ;  /* 0x0000000713117c10 */ /* 0x000fe20008ffe4ff */
[----:B------:R-:W-:Y:S01]  /*2cc0*/  IMAD.IADD R26, R26, 0x1, -R33 ;  /* 0x000000011a1a7824 */ /* 0x000fe200078e0a21 */
[----:B------:R-:W-:Y:S01]  /*2cd0*/  IADD3.X R19, R6, UR7, RZ, P2, !PT ;  /* 0x0000000706137c10 */ /* 0x000fe200097fe4ff */
[----:B------:R-:W-:-:S08]  /*2ce0*/  IMAD.IADD R6, R21, 0x1, -R4 ;  /* 0x0000000115067824 */ /* 0x000fd000078e0a04 */
[----:B------:R-:W-:Y:S05]  /*2cf0*/  @!P0 BRA `(.L_x_40) ;  /* 0x0000001c00188947 */ /* 0x000fea0003800000 */
[----:B------:R-:W-:Y:S01]  /*2d00*/  ULDC.64 UR6, c[0x0][0x5b8] ;  /* 0x00016e0000067ab9 */ /* 0x000fe20000000a00 */
[----:B------:R-:W-:Y:S01]  /*2d10*/  ULDC.64 UR16, c[0x0][0x5a8] ;  /* 0x00016a0000107ab9 */ /* 0x000fe20000000a00 */
[----:B------:R-:W-:Y:S01]  /*2d20*/  IMAD.WIDE.U32 R24, R5, UR6, R24 ;  /* 0x0000000605187c25 */ /* 0x000fe2000f8e0018 */
[----:B------:R-:W-:Y:S03]  /*2d30*/  BSSY B1, `(.L_x_41) ;  /* 0x0000010000017945 */ /* 0x000fe60003800000 */
[----:B------:R-:W-:Y:S01]  /*2d40*/  IMAD R4, R32, UR6, RZ ;  /* 0x0000000620047c24 */ /* 0x000fe2000f8e02ff */
[----:B------:R-:W-:-:S03]  /*2d50*/  IADD3 R24, P0, R33, R24, RZ ;  /* 0x0000001821187210 */ /* 0x000fc60007f1e0ff */
[----:B------:R-:W-:Y:S01]  /*2d60*/  IMAD R5, R5, UR7, R4 ;  /* 0x0000000705057c24 */ /* 0x000fe2000f8e0204 */
[----:B------:R-:W-:Y:S02]  /*2d70*/  ULDC.64 UR6, c[0x0][0x5b0] ;  /* 0x00016c0000067ab9 */ /* 0x000fe40000000a00 */
[----:B------:R-:W-:Y:S02]  /*2d80*/  IMAD R27, R29, UR6, RZ ;  /* 0x000000061d1b7c24 */ /* 0x000fe4000f8e02ff */
[----:B------:R-:W-:Y:S02]  /*2d90*/  IADD3.X R25, R30, R25, R5, P0, !PT ;  /* 0x000000191e197210 */ /* 0x000fe400007fe405 */
[----:B------:R-:W-:Y:S01]  /*2da0*/  ISETP.GE.AND P0, PT, R26, 0x1, PT ;  /* 0x000000011a00780c */ /* 0x000fe20003f06270 */
[C---:B------:R-:W-:Y:S02]  /*2db0*/  IMAD R27, R28.reuse, UR7, R27 ;  /* 0x000000071c1b7c24 */ /* 0x040fe4000f8e021b */
[----:B------:R-:W-:Y:S01]  /*2dc0*/  IMAD.WIDE.U32 R4, R28, UR6, R24 ;  /* 0x000000061c047c25 */ /* 0x000fe2000f8e0018 */
[----:B------:R-:W-:-:S02]  /*2dd0*/  ISETP.LT.OR P3, PT, R6, 0x1, !P0 ;  /* 0x000000010600780c */ /* 0x000fc40004761670 */
[----:B------:R-:W-:-:S04]  /*2de0*/  IADD3 R4, P1, R4, UR16, RZ ;  /* 0x0000001004047c10 */ /* 0x000fc8000ff3e0ff */
[--C-:B------:R-:W-:Y:S02]  /*2df0*/  IADD3.X R5, R5, UR17, R27.reuse, P1, !PT ;  /* 0x0000001105057c10 */ /* 0x100fe40008ffe41b */
[----:B------:R-:W-:-:S05]  /*2e00*/  PRMT R27, RZ, 0x7610, R27 ;  /* 0x00007610ff1b7816 */ /* 0x000fca000000001b */
[----:B------:R-:W-:Y:S05]  /*2e10*/  @P3 BRA `(.L_x_42) ;  /* 0x0000000000043947 */ /* 0x000fea0003800000 */
[----:B------:R0:W5:Y:S02]  /*2e20*/  LDG.E.U8 R27, desc[UR20][R4.64] ;  /* 0x00000014041b7981 */ /* 0x000164000c1e1100 */
.L_x_42:
[----:B------:R-:W-:Y:S05]  /*2e30*/  BSYNC B1 ;  /* 0x0000000000017941 */ /* 0x000fea0003800000 */
.L_x_41:
[----:B-----5:R-:W-:Y:S01]  /*2e40*/  LOP3.LUT R27, R27, 0xff, RZ, 0xc0, !PT ;  /* 0x000000ff1b1b7812 */ /* 0x020fe200078ec0ff */
[----:B------:R-:W-:Y:S01]  /*2e50*/  BSSY B1, `(.L_x_43) ;  /* 0x000000c000017945 */ /* 0x000fe20003800000 */
[----:B------:R-:W-:Y:S02]  /*2e60*/  ISETP.GE.AND P1, PT, R26, 0x2, PT ;  /* 0x000000021a00780c */ /* 0x000fe40003f26270 */
[----:B------:R-:W-:Y:S02]  /*2e70*/  F2FP.F16.E5M2.UNPACK_B R27, R27 ;  /* 0x0000001bff1b723e */ /* 0x000fe400020004ff */
[----:B------:R-:W-:-:S03]  /*2e80*/  ISETP.LT.OR P2, PT, R6, 0x1, !P1 ;  /* 0x000000010600780c */ /* 0x000fc60004f41670 */
[----:B------:R-:W-:Y:S01]  /*2e90*/  HADD2.F32 R30, -RZ, R27.H0_H0 ;  /* 0x2000001bff1e7230 */ /* 0x000fe20000004100 */
[----:B------:R-:W-:-:S04]  /*2ea0*/  PRMT R27, RZ, 0x7610, R27 ;  /* 0x00007610ff1b7816 */ /* 0x000fc8000000001b */
[----:B------:R-:W-:-:S04]  /*2eb0*/  FMUL R30, R30, R15 ;  /* 0x0000000f1e1e7220 */ /* 0x000fc80000400000 */
[----:B--2---:R-:W-:-:S05]  /*2ec0*/  FFMA R30, R85, R14, R30 ;  /* 0x0000000e551e7223 */ /* 0x004fca000000001e */
[----:B------:R-:W-:-:S05]  /*2ed0*/  F2FP.SATFINITE.E5M2.F32.PACK_AB_MERGE_C R31, RZ, R30, RZ ;  /* 0x0000001eff1f723e */ /* 0x000fca00048060ff */
[----:B------:R1:W-:Y:S01]  /*2ee0*/  @!P3 STG.E.U8 desc[UR20][R16.64], R31 ;  /* 0x0000001f1000b986 */ /* 0x0003e2000c101114 */
[----:B------:R-:W-:Y:S05]  /*2ef0*/  @P2 BRA `(.L_x_44) ;  /* 0x0000000000042947 */ /* 0x000fea0003800000 */
[----:B------:R2:W5:Y:S02]  /*2f00*/  LDG.E.U8 R27, desc[UR20][R4.64+0x1] ;  /* 0x00000114041b7981 */ /* 0x000564000c1e1100 */
.L_x_44:
[----:B------:R-:W-:Y:S05]  /*2f10*/  BSYNC B1 ;  /* 0x0000000000017941 */ /* 0x000fea0003800000 */
.L_x_43:
[----:B-----5:R-:W-:Y:S01]  /*2f20*/  LOP3.LUT R27, R27, 0xff, RZ, 0xc0, !PT ;  /* 0x000000ff1b1b7812 */ /* 0x020fe200078ec0ff */
[----:B------:R-:W-:Y:S01]  /*2f30*/  BSSY B1, `(.L_x_45) ;  /* 0x0000012000017945 */ /* 0x000fe20003800000 */
[----:B-1----:R-:W-:Y:S02]  /*2f40*/  IADD3 R31, P3, R28, 0x8, RZ ;  /* 0x000000081c1f7810 */ /* 0x002fe40007f7e0ff */
[----:B------:R-:W-:Y:S02]  /*2f50*/  F2FP.F16.E5M2.UNPACK_B R27, R27 ;  /* 0x0000001bff1b723e */ /* 0x000fe400020004ff */
[----:B------:R-:W-:Y:S01]  /*2f60*/  ISETP.LT.OR P0, PT, R6, 0x9, !P0 ;  /* 0x000000090600780c */ /* 0x000fe20004701670 */
[----:B------:R-:W-:Y:S02]  /*2f70*/  IMAD.X R29, RZ, RZ, R29, P3 ;  /* 0x000000ffff1d7224 */ /* 0x000fe400018e061d */
[----:B------:R-:W-:Y:S02]  /*2f80*/  HADD2.F32 R28, -RZ, R27.H0_H0 ;  /* 0x2000001bff1c7230 */ /* 0x000fe40000004100 */
[----:B------:R-:W-:-:S04]  /*2f90*/  IMAD.WIDE.U32 R24, R31, UR6, R24 ;  /* 0x000000061f187c25 */ /* 0x000fc8000f8e0018 */
[----:B------:R-:W-:Y:S01]  /*2fa0*/  FMUL R27, R28, R15 ;  /* 0x0000000f1c1b7220 */ /* 0x000fe20000400000 */
[----:B------:R-:W-:Y:S01]  /*2fb0*/  IMAD R28, R29, UR6, RZ ;  /* 0x000000061d1c7c24 */ /* 0x000fe2000f8e02ff */
[----:B------:R-:W-:Y:S02]  /*2fc0*/  IADD3 R24, P3, R24, UR16, RZ ;  /* 0x0000001018187c10 */ /* 0x000fe4000ff7e0ff */
[----:B------:R-:W-:Y:S01]  /*2fd0*/  FFMA R27, R84, R14, R27 ;  /* 0x0000000e541b7223 */ /* 0x000fe2000000001b */
[----:B------:R-:W-:-:S04]  /*2fe0*/  IMAD R31, R31, UR7, R28 ;  /* 0x000000071f1f7c24 */ /* 0x000fc8000f8e021c */
[----:B------:R-:W-:Y:S02]  /*2ff0*/  F2FP.SATFINITE.E5M2.F32.PACK_AB_MERGE_C R29, RZ, R27, RZ ;  /* 0x0000001bff1d723e */ /* 0x000fe400048060ff */
[----:B------:R-:W-:Y:S02]  /*3000*/  IADD3.X R25, R25, UR17, R31, P3, !PT ;  /* 0x0000001119197c10 */ /* 0x000fe40009ffe41f */
[----:B------:R-:W-:Y:S01]  /*3010*/  PRMT R27, RZ, 0x7610, R27 ;  /* 0x00007610ff1b7816 */ /* 0x000fe2000000001b */
[----:B------:R1:W-:Y:S01]  /*3020*/  @!P2 STG.E.U8 desc[UR20][R16.64+0x1], R29 ;  /* 0x0000011d1000a986 */ /* 0x0003e2000c101114 */
[----:B------:R-:W-:Y:S05]  /*3030*/  @P0 BRA `(.L_x_46) ;  /* 0x0000000000040947 */ /* 0x000fea0003800000 */
[----:B------:R3:W5:Y:S02]  /*3040*/  LDG.E.U8 R27, desc[UR20][R24.64] ;  /* 0x00000014181b7981 */ /* 0x000764000c1e1100 */
.L_x_46:
[----:B------:R-:W-:Y:S05]  /*3050*/  BSYNC B1 ;  /* 0x0000000000017941 */ /* 0x000fea0003800000 */
.L_x_45:
[----:B-----5:R-:W-:Y:S01]  /*3060*/  LOP3.LUT R27, R27, 0xff, RZ, 0xc0, !PT ;  /* 0x000000ff1b1b7812 */ /* 0x020fe200078ec0ff */
[----:B------:R-:W-:Y:S01]  /*3070*/  BSSY B1, `(.L_x_47) ;  /* 0x000000b000017945 */ /* 0x000fe20003800000 */
[----:B------:R-:W-:Y:S02]  /*3080*/  ISETP.LT.OR P1, PT, R6, 0x9, !P1 ;  /* 0x000000090600780c */ /* 0x000fe40004f21670 */
[----:B------:R-:W-:-:S05]  /*3090*/  F2FP.F16.E5M2.UNPACK_B R27, R27 ;  /* 0x0000001bff1b723e */ /* 0x000fca00020004ff */
[----:B------:R-:W-:Y:S01]  /*30a0*/  HADD2.F32 R28, -RZ, R27.H0_H0 ;  /* 0x2000001bff1c7230 */ /* 0x000fe20000004100 */
[----:B------:R-:W-:-:S04]  /*30b0*/  PRMT R27, RZ, 0x7610, R27 ;  /* 0x00007610ff1b7816 */ /* 0x000fc8000000001b */
[----:B------:R-:W-:-:S04]  /*30c0*/  FMUL R28, R28, R15 ;  /* 0x0000000f1c1c7220 */ /* 0x000fc80000400000 */
[----:B------:R-:W-:-:S05]  /*30d0*/  FFMA R28, R83, R14, R28 ;  /* 0x0000000e531c7223 */ /* 0x000fca000000001c */
[----:B-1----:R-:W-:-:S05]  /*30e0*/  F2FP.SATFINITE.E5M2.F32.PACK_AB_MERGE_C R29, RZ, R28, RZ ;  /* 0x0000001cff1d723e */ /* 0x002fca00048060ff */
[----:B------:R1:W-:Y:S01]  /*30f0*/  @!P0 STG.E.U8 desc[UR20][R18.64], R29 ;  /* 0x0000001d12008986 */ /* 0x0003e2000c101114 */
[----:B------:R-:W-:Y:S05]  /*3100*/  @P1 BRA `(.L_x_48) ;  /* 0x0000000000041947 */ /* 0x000fea0003800000 */
[----:B------:R4:W5:Y:S02]  /*3110*/  LDG.E.U8 R27, desc[UR20][R24.64+0x1] ;  /* 0x00000114181b7981 */ /* 0x000964000c1e1100 */
.L_x_48:
[----:B------:R-:W-:Y:S05]  /*3120*/  BSYNC B1 ;  /* 0x0000000000017941 */ /* 0x000fea0003800000 */
.L_x_47:
[----:B-----5:R-:W-:Y:S01]  /*3130*/  LOP3.LUT R27, R27, 0xff, RZ, 0xc0, !PT ;  /* 0x000000ff1b1b7812 */ /* 0x020fe200078ec0ff */
[----:B------:R-:W-:Y:S01]  /*3140*/  BSSY B1, `(.L_x_49) ;  /* 0x000000c000017945 */ /* 0x000fe20003800000 */
[----:B------:R-:W-:Y:S02]  /*3150*/  ISETP.GE.AND P0, PT, R26, 0x9, PT ;  /* 0x000000091a00780c */ /* 0x000fe40003f06270 */
[----:B------:R-:W-:Y:S02]  /*3160*/  F2FP.F16.E5M2.UNPACK_B R27, R27 ;  /* 0x0000001bff1b723e */ /* 0x000fe400020004ff */
[----:B------:R-:W-:-:S03]  /*3170*/  ISETP.LT.OR P2, PT, R6, 0x1, !P0 ;  /* 0x000000010600780c */ /* 0x000fc60004741670 */
[----:B------:R-:W-:-:S05]  /*3180*/  HADD2.F32 R28, -RZ, R27.H0_H0 ;  /* 0x2000001bff1c7230 */ /* 0x000fca0000004100 */
[----:B------:R-:W-:-:S04]  /*3190*/  FMUL R27, R28, R15 ;  /* 0x0000000f1c1b7220 */ /* 0x000fc80000400000 */
[----:B------:R-:W-:-:S05]  /*31a0*/  FFMA R27, R82, R14, R27 ;  /* 0x0000000e521b7223 */ /* 0x000fca000000001b */
[----:B-1----:R-:W-:Y:S02]  /*31b0*/  F2FP.SATFINITE.E5M2.F32.PACK_AB_MERGE_C R29, RZ, R27, RZ ;  /* 0x0000001bff1d723e */ /* 0x002fe400048060ff */
[----:B------:R-:W-:-:S03]  /*31c0*/  PRMT R27, RZ, 0x7610, R27 ;  /* 0x00007610ff1b7816 */ /* 0x000fc6000000001b */
[----:B------:R1:W-:Y:S01]  /*31d0*/  @!P1 STG.E.U8 desc[UR20][R18.64+0x1], R29 ;  /* 0x0000011d12009986 */ /* 0x0003e2000c101114 */
[----:B------:R-:W-:Y:S05]  /*31e0*/  @P2 BRA `(.L_x_50) ;  /* 0x0000000000042947 */ /* 0x000fea0003800000 */
[----:B------:R0:W5:Y:S02]  /*31f0*/  LDG.E.U8 R27, desc[UR20][R4.64+0x8] ;  /* 0x00000814041b7981 */ /* 0x000164000c1e1100 */
.L_x_50:
[----:B------:R-:W-:Y:S05]  /*3200*/  BSYNC B1 ;  /* 0x0000000000017941 */ /* 0x000fea0003800000 */
.L_x_49:
        /* <DEDUP_REMOVED lines=13> */
.L_x_52:
[----:B------:R-:W-:Y:S05]  /*32e0*/  BSYNC B1 ;  /* 0x0000000000017941 */ /* 0x000fea0003800000 */
.L_x_51:
[----:B-----5:R-:W-:Y:S01]  /*32f0*/  LOP3.LUT R27, R27, 0xff, RZ, 0xc0, !PT ;  /* 0x000000ff1b1b7812 */ /* 0x020fe200078ec0ff */
[----:B------:R-:W-:Y:S01]  /*3300*/  BSSY B1, `(.L_x_53) ;  /* 0x000000b000017945 */ /* 0x000fe20003800000 */
[----:B------:R-:W-:Y:S02]  /*3310*/  ISETP.LT.OR P0, PT, R6, 0x9, !P0 ;  /* 0x000000090600780c */ /* 0x000fe40004701670 */
[----:B------:R-:W-:-:S05]  /*3320*/  F2FP.F16.E5M2.UNPACK_B R27, R27 ;  /* 0x0000001bff1b723e */ /* 0x000fca00020004ff */
        /* <DEDUP_REMOVED lines=8> */
.L_x_54:
[----:B------:R-:W-:Y:S05]  /*33b0*/  BSYNC B1 ;  /* 0x0000000000017941 */ /* 0x000fea0003800000 */
.L_x_53:
        /* <DEDUP_REMOVED lines=12> */
.L_x_56:
[----:B------:R-:W-:Y:S05]  /*3480*/  BSYNC B1 ;  /* 0x0000000000017941 */ /* 0x000fea0003800000 */
.L_x_55:
        /* <DEDUP_REMOVED lines=13> */
.L_x_58:
[----:B------:R-:W-:Y:S05]  /*3560*/  BSYNC B1 ;  /* 0x0000000000017941 */ /* 0x000fea0003800000 */
.L_x_57:
        /* <DEDUP_REMOVED lines=13> */
.L_x_60:
[----:B------:R-:W-:Y:S05]  /*3640*/  BSYNC B1 ;  /* 0x0000000000017941 */ /* 0x000fea0003800000 */
.L_x_59:
        /* <DEDUP_REMOVED lines=12> */
.L_x_62:
[----:B------:R-:W-:Y:S05]  /*3710*/  BSYNC B1 ;  /* 0x0000000000017941 */ /* 0x000fea0003800000 */
.L_x_61:
        /* <DEDUP_REMOVED lines=12> */
.L_x_64:
[----:B------:R-:W-:Y:S05]  /*37e0*/  BSYNC B1 ;  /* 0x0000000000017941 */ /* 0x000fea0003800000 */
.L_x_63:
        /* <DEDUP_REMOVED lines=13> */
.L_x_66:
[----:B------:R-:W-:Y:S05]  /*38c0*/  BSYNC B1 ;  /* 0x0000000000017941 */ /* 0x000fea0003800000 */
.L_x_65:
        /* <DEDUP_REMOVED lines=13> */
.L_x_68:
[----:B------:R-:W-:Y:S05]  /*39a0*/  BSYNC B1 ;  /* 0x0000000000017941 */ /* 0x000fea0003800000 */
.L_x_67:
        /* <DEDUP_REMOVED lines=12> */
.L_x_70:
[----:B------:R-:W-:Y:S05]  /*3a70*/  BSYNC B1 ;  /* 0x0000000000017941 */ /* 0x000fea0003800000 */
.L_x_69:
        /* <DEDUP_REMOVED lines=12> */
.L_x_72:
[----:B------:R-:W-:Y:S05]  /*3b40*/  BSYNC B1 ;  /* 0x0000000000017941 */ /* 0x000fea0003800000 */
.L_x_71:
        /* <DEDUP_REMOVED lines=13> */
.L_x_74:
[----:B------:R-:W-:Y:S05]  /*3c20*/  BSYNC B1 ;  /* 0x0000000000017941 */ /* 0x000fea0003800000 */
.L_x_73:
        /* <DEDUP_REMOVED lines=13> */
.L_x_76:
[----:B------:R-:W-:Y:S05]  /*3d00*/  BSYNC B1 ;  /* 0x0000000000017941 */ /* 0x000fea0003800000 */
.L_x_75:
        /* <DEDUP_REMOVED lines=12> */
.L_x_78:
[----:B------:R-:W-:Y:S05]  /*3dd0*/  BSYNC B1 ;  /* 0x0000000000017941 */ /* 0x000fea0003800000 */
.L_x_77:
        /* <DEDUP_REMOVED lines=12> */
.L_x_80:
[----:B------:R-:W-:Y:S05]  /*3ea0*/  BSYNC B1 ;  /* 0x0000000000017941 */ /* 0x000fea0003800000 */
.L_x_79:
        /* <DEDUP_REMOVED lines=13> */
.L_x_82:
[----:B------:R-:W-:Y:S05]  /*3f80*/  BSYNC B1 ;  /* 0x0000000000017941 */ /* 0x000fea0003800000 */
.L_x_81:
        /* <DEDUP_REMOVED lines=13> */
.L_x_84:
[----:B------:R-:W-:Y:S05]  /*4060*/  BSYNC B1 ;  /* 0x0000000000017941 */ /* 0x000fea0003800000 */
.L_x_83:
        /* <DEDUP_REMOVED lines=12> */
.L_x_86:
[----:B------:R-:W-:Y:S05]  /*4130*/  BSYNC B1 ;  /* 0x0000000000017941 */ /* 0x000fea0003800000 */
.L_x_85:
        /* <DEDUP_REMOVED lines=12> */
.L_x_88:
[----:B------:R-:W-:Y:S05]  /*4200*/  BSYNC B1 ;  /* 0x0000000000017941 */ /* 0x000fea0003800000 */
.L_x_87:
        /* <DEDUP_REMOVED lines=13> */
.L_x_90:
[----:B------:R-:W-:Y:S05]  /*42e0*/  BSYNC B1 ;  /* 0x0000000000017941 */ /* 0x000fea0003800000 */
.L_x_89:
        /* <DEDUP_REMOVED lines=13> */
.L_x_92:
[----:B------:R-:W-:Y:S05]  /*43c0*/  BSYNC B1 ;  /* 0x0000000000017941 */ /* 0x000fea0003800000 */
.L_x_91:
        /* <DEDUP_REMOVED lines=12> */
.L_x_94:
[----:B------:R-:W-:Y:S05]  /*4490*/  BSYNC B1 ;  /* 0x0000000000017941 */ /* 0x000fea0003800000 */
.L_x_93:
        /* <DEDUP_REMOVED lines=12> */
.L_x_96:
[----:B------:R-:W-:Y:S05]  /*4560*/  BSYNC B1 ;  /* 0x0000000000017941 */ /* 0x000fea0003800000 */
.L_x_95:
        /* <DEDUP_REMOVED lines=13> */
.L_x_98:
[----:B------:R-:W-:Y:S05]  /*4640*/  BSYNC B1 ;  /* 0x0000000000017941 */ /* 0x000fea0003800000 */
.L_x_97:
[----:B-----5:R-:W-:Y:S01]  /*4650*/  LOP3.LUT R27, R27, 0xff, RZ, 0xc0, !PT ;  /* 0x000000ff1b1b7812 */ /* 0x020fe200078ec0ff */
[----:B------:R-:W-:Y:S01]  /*4660*/  BSSY B1, `(.L_x_99) ;  /* 0x000000c000017945 */ /* 0x000fe20003800000 */
[----:B------:R-:W-:Y:S02]  /*4670*/  ISETP.GE.AND P1, PT, R26, 0x3a, PT ;  /* 0x0000003a1a00780c */ /* 0x000fe40003f26270 */
[----:B------:R-:W-:Y:S02]  /*4680*/  F2FP.F16.E5M2.UNPACK_B R27, R27 ;  /* 0x0000001bff1b723e */ /* 0x000fe400020004ff */
[----:B------:R-:W-:Y:S02]  /*4690*/  ISETP.LT.OR P3, PT, R6, 0x1, !P1 ;  /* 0x000000010600780c */ /* 0x000fe40004f61670 */
[----:B------:R-:W-:Y:S01]  /*46a0*/  PRMT R26, RZ, 0x7610, R26 ;  /* 0x00007610ff1a7816 */ /* 0x000fe2000000001a */
[----:B------:R-:W-:-:S05]  /*46b0*/  HADD2.F32 R28, -RZ, R27.H0_H0 ;  /* 0x2000001bff1c7230 */ /* 0x000fca0000004100 */
[----:B------:R-:W-:-:S04]  /*46c0*/  FMUL R28, R28, R15 ;  /* 0x0000000f1c1c7220 */ /* 0x000fc80000400000 */
[----:B------:R-:W-:-:S05]  /*46d0*/  FFMA R28, R57, R14, R28 ;  /* 0x0000000e391c7223 */ /* 0x000fca000000001c */
[----:B------:R-:W-:-:S05]  /*46e0*/  F2FP.SATFINITE.E5M2.F32.PACK_AB_MERGE_C R27, RZ, R28, RZ ;  /* 0x0000001cff1b723e */ /* 0x000fca00048060ff */
[----:B------:R0:W-:Y:S01]  /*46f0*/  @!P2 STG.E.U8 desc[UR20][R16.64+0x38], R27 ;  /* 0x0000381b1000a986 */ /* 0x0001e2000c101114 */
[----:B------:R-:W-:Y:S05]  /*4700*/  @P3 BRA `(.L_x_100) ;  /* 0x0000000000043947 */ /* 0x000fea0003800000 */
[----:B------:R0:W5:Y:S02]  /*4710*/  LDG.E.U8 R26, desc[UR20][R4.64+0x39] ;  /* 0x00003914041a7981 */ /* 0x000164000c1e1100 */
.L_x_100:
[----:B------:R-:W-:Y:S05]  /*4720*/  BSYNC B1 ;  /* 0x0000000000017941 */ /* 0x000fea0003800000 */
.L_x_99:
[----:B-----5:R-:W-:Y:S01]  /*4730*/  LOP3.LUT R26, R26, 0xff, RZ, 0xc0, !PT ;  /* 0x000000ff1a1a7812 */ /* 0x020fe200078ec0ff */
[----:B------:R-:W-:Y:S01]  /*4740*/  BSSY B1, `(.L_x_101) ;  /* 0x000000b000017945 */ /* 0x000fe20003800000 */
[----:B------:R-:W-:Y:S02]  /*4750*/  ISETP.LT.OR P0, PT, R6, 0x9, !P0 ;  /* 0x000000090600780c */ /* 0x000fe40004701670 */
[----:B------:R-:W-:Y:S02]  /*4760*/  F2FP.F16.E5M2.UNPACK_B R26, R26 ;  /* 0x0000001aff1a723e */ /* 0x000fe400020004ff */
[----:B0-2---:R-:W-:-:S03]  /*4770*/  PRMT R4, RZ, 0x7610, R4 ;  /* 0x00007610ff047816 */ /* 0x005fc60000000004 */
[----:B------:R-:W-:-:S05]  /*4780*/  HADD2.F32 R26, -RZ, R26.H0_H0 ;  /* 0x2000001aff1a7230 */ /* 0x000fca0000004100 */
[----:B------:R-:W-:-:S04]  /*4790*/  FMUL R5, R26, R15 ;  /* 0x0000000f1a057220 */ /* 0x000fc80000400000 */
[----:B------:R-:W-:-:S05]  /*47a0*/  FFMA R5, R56, R14, R5 ;  /* 0x0000000e38057223 */ /* 0x000fca0000000005 */
[----:B------:R-:W-:-:S05]  /*47b0*/  F2FP.SATFINITE.E5M2.F32.PACK_AB_MERGE_C R5, RZ, R5, RZ ;  /* 0x00000005ff05723e */ /* 0x000fca00048060ff */
[----:B------:R0:W-:Y:S01]  /*47c0*/  @!P3 STG.E.U8 desc[UR20][R16.64+0x39], R5 ;  /* 0x000039051000b986 */ /* 0x0001e2000c101114 */
[----:B------:R-:W-:Y:S05]  /*47d0*/  @P0 BRA `(.L_x_102) ;  /* 0x0000000000040947 */ /* 0x000fea0003800000 */
[----:B------:R2:W5:Y:S02]  /*47e0*/  LDG.E.U8 R4, desc[UR20][R24.64+0x38] ;  /* 0x0000381418047981 */ /* 0x000564000c1e1100 */
.L_x_102:
[----:B------:R-:W-:Y:S05]  /*47f0*/  BSYNC B1 ;  /* 0x0000000000017941 */ /* 0x000fea0003800000 */
.L_x_101:
[----:B-----5:R-:W-:Y:S01]  /*4800*/  LOP3.LUT R4, R4, 0xff, RZ, 0xc0, !PT ;  /* 0x000000ff04047812 */ /* 0x020fe200078ec0ff */
[----:B------:R-:W-:Y:S01]  /*4810*/  BSSY B1, `(.L_x_103) ;  /* 0x000000b000017945 */ /* 0x000fe20003800000 */
[----:B------:R-:W-:Y:S02]  /*4820*/  ISETP.LT.OR P1, PT, R6, 0x9, !P1 ;  /* 0x000000090600780c */ /* 0x000fe40004f21670 */
[----:B------:R-:W-:-:S05]  /*4830*/  F2FP.F16.E5M2.UNPACK_B R4, R4 ;  /* 0x00000004ff04723e */ /* 0x000fca00020004ff */
[----:B------:R-:W-:-:S05]  /*4840*/  HADD2.F32 R4, -RZ, R4.H0_H0 ;  /* 0x20000004ff047230 */ /* 0x000fca0000004100 */
[----:B------:R-:W-:-:S04]  /*4850*/  FMUL R4, R4, R15 ;  /* 0x0000000f04047220 */ /* 0x000fc80000400000 */
[----:B------:R-:W-:-:S05]  /*4860*/  FFMA R4, R23, R14, R4 ;  /* 0x0000000e17047223 */ /* 0x000fca0000000004 */
[----:B0-----:R-:W-:Y:S02]  /*4870*/  F2FP.SATFINITE.E5M2.F32.PACK_AB_MERGE_C R5, RZ, R4, RZ ;  /* 0x00000004ff05723e */ /* 0x001fe400048060ff */
[----:B------:R-:W-:-:S03]  /*4880*/  PRMT R4, RZ, 0x7610, R4 ;  /* 0x00007610ff047816 */ /* 0x000fc60000000004 */
[----:B------:R0:W-:Y:S01]  /*4890*/  @!P0 STG.E.U8 desc[UR20][R18.64+0x38], R5 ;  /* 0x0000380512008986 */ /* 0x0001e2000c101114 */
[----:B------:R-:W-:Y:S05]  /*48a0*/  @P1 BRA `(.L_x_104) ;  /* 0x0000000000041947 */ /* 0x000fea0003800000 */
[----:B------:R0:W5:Y:S02]  /*48b0*/  LDG.E.U8 R4, desc[UR20][R24.64+0x39] ;  /* 0x0000391418047981 */ /* 0x000164000c1e1100 */
.L_x_104:
[----:B------:R-:W-:Y:S05]  /*48c0*/  BSYNC B1 ;  /* 0x0000000000017941 */ /* 0x000fea0003800000 */
.L_x_103:
[----:B------:R-:W-:Y:S05]  /*48d0*/  @P1 BRA `(.L_x_105) ;  /* 0x0000000800601947 */ /* 0x000fea0003800000 */
[----:B-----5:R-:W-:-:S04]  /*48e0*/  LOP3.LUT R4, R4, 0xff, RZ, 0xc0, !PT ;  /* 0x000000ff04047812 */ /* 0x020fc800078ec0ff */
[----:B------:R-:W-:-:S05]  /*48f0*/  F2FP.F16.E5M2.UNPACK_B R4, R4 ;  /* 0x00000004ff04723e */ /* 0x000fca00020004ff */
[----:B------:R-:W-:-:S05]  /*4900*/  HADD2.F32 R4, -RZ, R4.H0_H0 ;  /* 0x20000004ff047230 */ /* 0x000fca0000004100 */
[----:B0-----:R-:W-:-:S04]  /*4910*/  FMUL R5, R4, R15 ;  /* 0x0000000f04057220 */ /* 0x001fc80000400000 */
[----:B------:R-:W-:-:S05]  /*4920*/  FFMA R5, R22, R14, R5 ;  /* 0x0000000e16057223 */ /* 0x000fca0000000005 */
[----:B------:R-:W-:-:S05]  /*4930*/  F2FP.SATFINITE.E5M2.F32.PACK_AB_MERGE_C R5, RZ, R5, RZ ;  /* 0x00000005ff05723e */ /* 0x000fca00048060ff */
[----:B------:R0:W-:Y:S01]  /*4940*/  STG.E.U8 desc[UR20][R18.64+0x39], R5 ;  /* 0x0000390512007986 */ /* 0x0001e2000c101114 */
[----:B------:R-:W-:Y:S05]  /*4950*/  BRA `(.L_x_105) ;  /* 0x0000000800407947 */ /* 0x000fea0003800000 */
.L_x_40:
[C---:B------:R-:W-:Y:S01]  /*4960*/  ISETP.GE.AND P3, PT, R26.reuse, 0x1, PT ;  /* 0x000000011a00780c */ /* 0x040fe20003f66270 */
[-C--:B--2---:R-:W-:Y:S01]  /*4970*/  FMUL R85, R85, R14.reuse ;  /* 0x0000000e55557220 */ /* 0x084fe20000400000 */
[----:B------:R-:W-:Y:S01]  /*4980*/  ISETP.GE.AND P0, PT, R26, 0x2, PT ;  /* 0x000000021a00780c */ /* 0x000fe20003f06270 */
[-C--:B------:R-:W-:Y:S01]  /*4990*/  FMUL R84, R84, R14.reuse ;  /* 0x0000000e54547220 */ /* 0x080fe20000400000 */
[C---:B------:R-:W-:Y:S01]  /*49a0*/  ISETP.LT.OR P1, PT, R6.reuse, 0x1, !P3 ;  /* 0x000000010600780c */ /* 0x040fe20005f21670 */
[-C--:B------:R-:W-:Y:S01]  /*49b0*/  FMUL R83, R83, R14.reuse ;  /* 0x0000000e53537220 */ /* 0x080fe20000400000 */
[----:B------:R-:W-:Y:S01]  /*49c0*/  ISETP.LT.OR P2, PT, R6, 0x1, !P0 ;  /* 0x000000010600780c */ /* 0x000fe20004741670 */
[-C--:B------:R-:W-:Y:S01]  /*49d0*/  FMUL R82, R82, R14.reuse ;  /* 0x0000000e52527220 */ /* 0x080fe20000400000 */
[----:B------:R-:W-:Y:S01]  /*49e0*/  ISETP.LT.OR P3, PT, R6, 0x9, !P3 ;  /* 0x000000090600780c */ /* 0x000fe20005f61670 */
[-C--:B------:R-:W-:Y:S01]  /*49f0*/  FMUL R81, R81, R14.reuse ;  /* 0x0000000e51517220 */ /* 0x080fe20000400000 */
[----:B------:R-:W-:Y:S01]  /*4a00*/  F2FP.SATFINITE.E5M2.F32.PACK_AB_MERGE_C R85, RZ, R85, RZ ;  /* 0x00000055ff55723e */ /* 0x000fe200048060ff */
[----:B------:R-:W-:Y:S01]  /*4a10*/  FMUL R80, R80, R14 ;  /* 0x0000000e50507220 */ /* 0x000fe20000400000 */
[----:B------:R-:W-:Y:S01]  /*4a20*/  F2FP.SATFINITE.E5M2.F32.PACK_AB_MERGE_C R5, RZ, R84, RZ ;  /* 0x00000054ff05723e */ /* 0x000fe200048060ff */
[-C--:B------:R-:W-:Y:S01]  /*4a30*/  FMUL R79, R79, R14.reuse ;  /* 0x0000000e4f4f7220 */ /* 0x080fe20000400000 */
[----:B------:R-:W-:Y:S01]  /*4a40*/  F2FP.SATFINITE.E5M2.F32.PACK_AB_MERGE_C R83, RZ, R83, RZ ;  /* 0x00000053ff53723e */ /* 0x000fe200048060ff */
[-C--:B------:R-:W-:Y:S01]  /*4a50*/  FMUL R78, R78, R14.reuse ;  /* 0x0000000e4e4e7220 */ /* 0x080fe20000400000 */
[----:B------:R-:W-:Y:S01]  /*4a60*/  ISETP.LT.OR P0, PT, R6, 0x9, !P0 ;  /* 0x000000090600780c */ /* 0x000fe20004701670 */
[----:B------:R-:W-:Y:S01]  /*4a70*/  @!P1 STG.E.U8 desc[UR20][R16.64], R85 ;  /* 0x0000005510009986 */ /* 0x000fe2000c101114 */
[C---:B------:R-:W-:Y:S01]  /*4a80*/  ISETP.GE.AND P1, PT, R26.reuse, 0x9, PT ;  /* 0x000000091a00780c */ /* 0x040fe20003f26270 */
[-C--:B------:R-:W-:Y:S01]  /*4a90*/  FMUL R77, R77, R14.reuse ;  /* 0x0000000e4d4d7220 */ /* 0x080fe20000400000 */
[----:B------:R-:W-:Y:S01]  /*4aa0*/  F2FP.SATFINITE.E5M2.F32.PACK_AB_MERGE_C R81, RZ, R81, RZ ;  /* 0x00000051ff51723e */ /* 0x000fe200048060ff */
[----:B------:R0:W-:Y:S01]  /*4ab0*/  @!P2 STG.E.U8 desc[UR20][R16.64+0x1], R5 ;  /* 0x000001051000a986 */ /* 0x0001e2000c101114 */
[----:B------:R-:W-:Y:S01]  /*4ac0*/  ISETP.GE.AND P2, PT, R26, 0xa, PT ;  /* 0x0000000a1a00780c */ /* 0x000fe20003f46270 */
[----:B------:R-:W-:Y:S01]  /*4ad0*/  FMUL R76, R76, R14 ;  /* 0x0000000e4c4c7220 */ /* 0x000fe20000400000 */
[----:B------:R-:W-:Y:S01]  /*4ae0*/  F2FP.SATFINITE.E5M2.F32.PACK_AB_MERGE_C R25, RZ, R80, RZ ;  /* 0x00000050ff19723e */ /* 0x000fe200048060ff */
[----:B------:R-:W-:Y:S01]  /*4af0*/  @!P3 STG.E.U8 desc[UR20][R18.64], R83 ;  /* 0x000000531200b986 */ /* 0x000fe2000c101114 */
[----:B------:R-:W-:Y:S01]  /*4b00*/  ISETP.LT.OR P3, PT, R6, 0x1, !P1 ;  /* 0x000000010600780c */ /* 0x000fe20004f61670 */
[-C--:B------:R-:W-:Y:S01]  /*4b10*/  FMUL R74, R74, R14.reuse ;  /* 0x0000000e4a4a7220 */ /* 0x080fe20000400000 */
[C---:B------:R-:W-:Y:S01]  /*4b20*/  ISETP.LT.OR P5, PT, R6.reuse, 0x1, !P2 ;  /* 0x000000010600780c */ /* 0x040fe200057a1670 */
[-C--:B------:R-:W-:Y:S01]  /*4b30*/  FMUL R75, R75, R14.reuse ;  /* 0x0000000e4b4b7220 */ /* 0x080fe20000400000 */
[----:B------:R-:W-:Y:S01]  /*4b40*/  ISETP.LT.OR P1, PT, R6, 0x9, !P1 ;  /* 0x000000090600780c */ /* 0x000fe20004f21670 */
[-C--:B------:R-:W-:Y:S01]  /*4b50*/  FMUL R73, R73, R14.reuse ;  /* 0x0000000e49497220 */ /* 0x080fe20000400000 */
[----:B------:R-:W-:Y:S01]  /*4b60*/  F2FP.SATFINITE.E5M2.F32.PACK_AB_MERGE_C R79, RZ, R79, RZ ;  /* 0x0000004fff4f723e */ /* 0x000fe200048060ff */
[----:B------:R-:W-:Y:S01]  /*4b70*/  FMUL R72, R72, R14 ;  /* 0x0000000e48487220 */ /* 0x000fe20000400000 */
[----:B0-----:R-:W-:Y:S01]  /*4b80*/  F2FP.SATFINITE.E5M2.F32.PACK_AB_MERGE_C R5, RZ, R82, RZ ;  /* 0x00000052ff05723e */ /* 0x001fe200048060ff */
[-C--:B------:R-:W-:Y:S01]  /*4b90*/  FMUL R70, R70, R14.reuse ;  /* 0x0000000e46467220 */ /* 0x080fe20000400000 */
[----:B------:R-:W-:Y:S01]  /*4ba0*/  ISETP.LT.OR P2, PT, R6, 0x9, !P2 ;  /* 0x000000090600780c */ /* 0x000fe20005741670 */
[----:B------:R-:W-:Y:S01]  /*4bb0*/  FMUL R71, R71, R14 ;  /* 0x0000000e47477220 */ /* 0x000fe20000400000 */
[----:B------:R-:W-:Y:S01]  /*4bc0*/  F2FP.SATFINITE.E5M2.F32.PACK_AB_MERGE_C R27, RZ, R78, RZ ;  /* 0x0000004eff1b723e */ /* 0x000fe200048060ff */
[----:B------:R0:W-:Y:S01]  /*4bd0*/  @!P0 STG.E.U8 desc[UR20][R18.64+0x1], R5 ;  /* 0x0000010512008986 */ /* 0x0001e2000c101114 */
[C---:B------:R-:W-:Y:S01]  /*4be0*/  ISETP.GE.AND P0, PT, R26.reuse, 0x11, PT ;  /* 0x000000111a00780c */ /* 0x040fe20003f06270 */
[-C--:B------:R-:W-:Y:S01]  /*4bf0*/  FMUL R69, R69, R14.reuse ;  /* 0x0000000e45457220 */ /* 0x080fe20000400000 */
[----:B------:R-:W-:Y:S01]  /*4c00*/  F2FP.SATFINITE.E5M2.F32.PACK_AB_MERGE_C R77, RZ, R77, RZ ;  /* 0x0000004dff4d723e */ /* 0x000fe200048060ff */
[----:B------:R-:W-:Y:S01]  /*4c10*/  @!P3 STG.E.U8 desc[UR20][R16.64+0x8], R81 ;  /* 0x000008511000b986 */ /* 0x000fe2000c101114 */
[----:B------:R-:W-:Y:S01]  /*4c20*/  ISETP.GE.AND P3, PT, R26, 0x12, PT ;  /* 0x000000121a00780c */ /* 0x000fe20003f66270 */
[-C--:B------:R-:W-:Y:S01]  /*4c30*/  FMUL R68, R68, R14.reuse ;  /* 0x0000000e44447220 */ /* 0x080fe20000400000 */
[----:B------:R-:W-:Y:S01]  /*4c40*/  F2FP.SATFINITE.E5M2.F32.PACK_AB_MERGE_C R75, RZ, R75, RZ ;  /* 0x0000004bff4b723e */ /* 0x000fe200048060ff */
[----:B------:R1:W-:Y:S01]  /*4c50*/  @!P5 STG.E.U8 desc[UR20][R16.64+0x9], R25 ;  /* 0x000009191000d986 */ /* 0x0003e2000c101114 */
[C---:B------:R-:W-:Y:S01]  /*4c60*/  ISETP.LT.OR P5, PT, R6.reuse, 0x1, !P3 ;  /* 0x000000010600780c */ /* 0x040fe20005fa1670 */
[-C--:B------:R-:W-:Y:S01]  /*4c70*/  FMUL R67, R67, R14.reuse ;  /* 0x0000000e43437220 */ /* 0x080fe20000400000 */
[C---:B------:R-:W-:Y:S01]  /*4c80*/  ISETP.LT.OR P3, PT, R6.reuse, 0x9, !P3 ;  /* 0x000000090600780c */ /* 0x040fe20005f61670 */
[----:B------:R-:W-:Y:S01]  /*4c90*/  @!P1 STG.E.U8 desc[UR20][R18.64+0x8], R79 ;  /* 0x0000084f12009986 */ /* 0x000fe2000c101114 */
[----:B------:R-:W-:Y:S01]  /*4ca0*/  ISETP.LT.OR P1, PT, R6, 0x1, !P0 ;  /* 0x000000010600780c */ /* 0x000fe20004721670 */
[----:B------:R-:W-:Y:S01]  /*4cb0*/  FMUL R66, R66, R14 ;  /* 0x0000000e42427220 */ /* 0x000fe20000400000 */
[----:B0-----:R-:W-:Y:S01]  /*4cc0*/  F2FP.SATFINITE.E5M2.F32.PACK_AB_MERGE_C R5, RZ, R76, RZ ;  /* 0x0000004cff05723e */ /* 0x001fe200048060ff */
[----:B------:R-:W-:Y:S01]  /*4cd0*/  @!P2 STG.E.U8 desc[UR20][R18.64+0x9], R27 ;  /* 0x0000091b1200a986 */ /* 0x000fe2000c101114 */
[----:B------:R-:W-:Y:S01]  /*4ce0*/  ISETP.GE.AND P2, PT, R26, 0x19, PT ;  /* 0x000000191a00780c */ /* 0x000fe20003f46270 */
[-C--:B------:R-:W-:Y:S01]  /*4cf0*/  FMUL R65, R65, R14.reuse ;  /* 0x0000000e41417220 */ /* 0x080fe20000400000 */
[----:B------:R-:W-:Y:S01]  /*4d00*/  ISETP.LT.OR P0, PT, R6, 0x9, !P0 ;  /* 0x000000090600780c */ /* 0x000fe20004701670 */
[----:B------:R-:W-:Y:S01]  /*4d10*/  FMUL R64, R64, R14 ;  /* 0x0000000e40407220 */ /* 0x000fe20000400000 */
[----:B------:R-:W-:Y:S01]  /*4d20*/  ISETP.LT.OR P6, PT, R6, 0x1, !P2 ;  /* 0x000000010600780c */ /* 0x000fe200057c1670 */
[----:B------:R0:W-:Y:S01]  /*4d30*/  @!P5 STG.E.U8 desc[UR20][R16.64+0x11], R5 ;  /* 0x000011051000d986 */ /* 0x0001e2000c101114 */
[----:B-1----:R-:W-:Y:S01]  /*4d40*/  F2FP.SATFINITE.E5M2.F32.PACK_AB_MERGE_C R25, RZ, R74, RZ ;  /* 0x0000004aff19723e */ /* 0x002fe200048060ff */
[-C--:B------:R-:W-:Y:S01]  /*4d50*/  FMUL R62, R62, R14.reuse ;  /* 0x0000000e3e3e7220 */ /* 0x080fe20000400000 */
[----:B------:R-:W-:Y:S01]  /*4d60*/  F2FP.SATFINITE.E5M2.F32.PACK_AB_MERGE_C R73, RZ, R73, RZ ;  /* 0x00000049ff49723e */ /* 0x000fe200048060ff */
[----:B------:R-:W-:Y:S01]  /*4d70*/  @!P1 STG.E.U8 desc[UR20][R16.64+0x10], R77 ;  /* 0x0000104d10009986 */ /* 0x000fe2000c101114 */
[----:B------:R-:W-:Y:S01]  /*4d80*/  ISETP.GE.AND P1, PT, R26, 0x1a, PT ;  /* 0x0000001a1a00780c */ /* 0x000fe20003f26270 */
[-C--:B------:R-:W-:Y:S01]  /*4d90*/  FMUL R63, R63, R14.reuse ;  /* 0x0000000e3f3f7220 */ /* 0x080fe20000400000 */
[C---:B------:R-:W-:Y:S01]  /*4da0*/  ISETP.LT.OR P2, PT, R6.reuse, 0x9, !P2 ;  /* 0x000000090600780c */ /* 0x040fe20005741670 */
[----:B------:R1:W-:Y:S01]  /*4db0*/  @!P3 STG.E.U8 desc[UR20][R18.64+0x11], R25 ;  /* 0x000011191200b986 */ /* 0x0003e2000c101114 */
[C---:B------:R-:W-:Y:S01]  /*4dc0*/  ISETP.LT.OR P5, PT, R6.reuse, 0x1, !P1 ;  /* 0x000000010600780c */ /* 0x040fe20004fa1670 */
[----:B------:R-:W-:Y:S01]  /*4dd0*/  FMUL R61, R61, R14 ;  /* 0x0000000e3d3d7220 */ /* 0x000fe20000400000 */
[----:B------:R-:W-:Y:S01]  /*4de0*/  ISETP.LT.OR P3, PT, R6, 0x9, !P1 ;  /* 0x000000090600780c */ /* 0x000fe20004f61670 */
[----:B------:R-:W-:Y:S01]  /*4df0*/  @!P0 STG.E.U8 desc[UR20][R18.64+0x10], R75 ;  /* 0x0000104b12008986 */ /* 0x000fe2000c101114 */
[----:B0-----:R-:W-:Y:S01]  /*4e00*/  F2FP.SATFINITE.E5M2.F32.PACK_AB_MERGE_C R5, RZ, R72, RZ ;  /* 0x00000048ff05723e */ /* 0x001fe200048060ff */
[-C--:B------:R-:W-:Y:S01]  /*4e10*/  FMUL R60, R60, R14.reuse ;  /* 0x0000000e3c3c7220 */ /* 0x080fe20000400000 */
[C---:B------:R-:W-:Y:S01]  /*4e20*/  ISETP.GE.AND P0, PT, R26.reuse, 0x21, PT ;  /* 0x000000211a00780c */ /* 0x040fe20003f06270 */
[----:B------:R-:W-:Y:S01]  /*4e30*/  @!P6 STG.E.U8 desc[UR20][R16.64+0x18], R73 ;  /* 0x000018491000e986 */ /* 0x000fe2000c101114 */
[----:B------:R-:W-:Y:S01]  /*4e40*/  ISETP.GE.AND P1, PT, R26, 0x22, PT ;  /* 0x000000221a00780c */ /* 0x000fe20003f26270 */
[-C--:B------:R-:W-:Y:S01]  /*4e50*/  FMUL R59, R59, R14.reuse ;  /* 0x0000000e3b3b7220 */ /* 0x080fe20000400000 */
[----:B------:R-:W-:Y:S01]  /*4e60*/  ISETP.LT.OR P6, PT, R6, 0x1, !P0 ;  /* 0x000000010600780c */ /* 0x000fe200047c1670 */
[----:B------:R-:W-:Y:S01]  /*4e70*/  FMUL R58, R58, R14 ;  /* 0x0000000e3a3a7220 */ /* 0x000fe20000400000 */
[----:B-1----:R-:W-:Y:S01]  /*4e80*/  F2FP.SATFINITE.E5M2.F32.PACK_AB_MERGE_C R25, RZ, R70, RZ ;  /* 0x00000046ff19723e */ /* 0x002fe200048060ff */
[----:B------:R0:W-:Y:S01]  /*4e90*/  @!P5 STG.E.U8 desc[UR20][R16.64+0x19], R5 ;  /* 0x000019051000d986 */ /* 0x0001e2000c101114 */
[----:B------:R-:W-:Y:S01]  /*4ea0*/  ISETP.LT.OR P5, PT, R6, 0x1, !P1 ;  /* 0x000000010600780c */ /* 0x000fe20004fa1670 */
[-C--:B------:R-:W-:Y:S01]  /*4eb0*/  FMUL R57, R57, R14.reuse ;  /* 0x0000000e39397220 */ /* 0x080fe20000400000 */
[----:B------:R-:W-:Y:S01]  /*4ec0*/  F2FP.SATFINITE.E5M2.F32.PACK_AB_MERGE_C R71, RZ, R71, RZ ;  /* 0x00000047ff47723e */ /* 0x000fe200048060ff */
[----:B------:R1:W-:Y:S01]  /*4ed0*/  @!P3 STG.E.U8 desc[UR20][R18.64+0x19], R25 ;  /* 0x000019191200b986 */ /* 0x0003e2000c101114 */
[----:B------:R-:W-:Y:S01]  /*4ee0*/  F2FP.SATFINITE.E5M2.F32.PACK_AB_MERGE_C R69, RZ, R69, RZ ;  /* 0x00000045ff45723e */ /* 0x000fe200048060ff */
[----:B------:R-:W-:Y:S01]  /*4ef0*/  FMUL R56, R56, R14 ;  /* 0x0000000e38387220 */ /* 0x000fe20000400000 */
[----:B------:R-:W-:Y:S01]  /*4f00*/  F2FP.SATFINITE.E5M2.F32.PACK_AB_MERGE_C R27, RZ, R68, RZ ;  /* 0x00000044ff1b723e */ /* 0x000fe200048060ff */
[----:B------:R-:W-:Y:S01]  /*4f10*/  @!P2 STG.E.U8 desc[UR20][R18.64+0x18], R71 ;  /* 0x000018471200a986 */ /* 0x000fe2000c101114 */
[----:B------:R-:W-:Y:S01]  /*4f20*/  ISETP.LT.OR P3, PT, R6, 0x9, !P1 ;  /* 0x000000090600780c */ /* 0x000fe20004f61670 */
[-C--:B------:R-:W-:Y:S01]  /*4f30*/  FMUL R23, R23, R14.reuse ;  /* 0x0000000e17177220 */ /* 0x080fe20000400000 */
[----:B------:R-:W-:Y:S01]  /*4f40*/  ISETP.GE.AND P2, PT, R26, 0x29, PT ;  /* 0x000000291a00780c */ /* 0x000fe20003f46270 */
[----:B------:R-:W-:Y:S01]  /*4f50*/  @!P6 STG.E.U8 desc[UR20][R16.64+0x20], R69 ;  /* 0x000020451000e986 */ /* 0x000fe2000c101114 */
[----:B------:R-:W-:Y:S01]  /*4f60*/  ISETP.LT.OR P0, PT, R6, 0x9, !P0 ;  /* 0x000000090600780c */ /* 0x000fe20004701670 */
[----:B------:R-:W-:Y:S01]  /*4f70*/  FMUL R22, R22, R14 ;  /* 0x0000000e16167220 */ /* 0x000fe20000400000 */
[----:B------:R-:W-:Y:S01]  /*4f80*/  ISETP.GE.AND P1, PT, R26, 0x2a, PT ;  /* 0x0000002a1a00780c */ /* 0x000fe20003f26270 */
[----:B------:R-:W-:Y:S01]  /*4f90*/  @!P5 STG.E.U8 desc[UR20][R16.64+0x21], R27 ;  /* 0x0000211b1000d986 */ /* 0x000fe2000c101114 */
[----:B------:R-:W-:-:S02]  /*4fa0*/  ISETP.LT.OR P6, PT, R6, 0x1, !P2 ;  /* 0x000000010600780c */ /* 0x000fc400057c1670 */
[C---:B------:R-:W-:Y:S02]  /*4fb0*/  ISETP.LT.OR P5, PT, R6.reuse, 0x1, !P1 ;  /* 0x000000010600780c */ /* 0x040fe40004fa1670 */
[----:B------:R-:W-:Y:S02]  /*4fc0*/  F2FP.SATFINITE.E5M2.F32.PACK_AB_MERGE_C R67, RZ, R67, RZ ;  /* 0x00000043ff43723e */ /* 0x000fe400048060ff */
[----:B0-----:R-:W-:Y:S02]  /*4fd0*/  F2FP.SATFINITE.E5M2.F32.PACK_AB_MERGE_C R5, RZ, R66, RZ ;  /* 0x00000042ff05723e */ /* 0x001fe400048060ff */
[----:B------:R-:W-:Y:S01]  /*4fe0*/  F2FP.SATFINITE.E5M2.F32.PACK_AB_MERGE_C R65, RZ, R65, RZ ;  /* 0x00000041ff41723e */ /* 0x000fe200048060ff */
[----:B------:R-:W-:Y:S01]  /*4ff0*/  @!P0 STG.E.U8 desc[UR20][R18.64+0x20], R67 ;  /* 0x0000204312008986 */ /* 0x000fe2000c101114 */
[----:B-1----:R-:W-:Y:S02]  /*5000*/  F2FP.SATFINITE.E5M2.F32.PACK_AB_MERGE_C R25, RZ, R64, RZ ;  /* 0x00000040ff19723e */ /* 0x002fe400048060ff */
[C---:B------:R-:W-:Y:S01]  /*5010*/  ISETP.LT.OR P1, PT, R6.reuse, 0x9, !P1 ;  /* 0x000000090600780c */ /* 0x040fe20004f21670 */
[----:B------:R0:W-:Y:S01]  /*5020*/  @!P3 STG.E.U8 desc[UR20][R18.64+0x21], R5 ;  /* 0x000021051200b986 */ /* 0x0001e2000c101114 */
[----:B------:R-:W-:-:S02]  /*5030*/  ISETP.LT.OR P2, PT, R6, 0x9, !P2 ;  /* 0x000000090600780c */ /* 0x000fc40005741670 */
[C---:B------:R-:W-:Y:S01]  /*5040*/  ISETP.GE.AND P3, PT, R26.reuse, 0x31, PT ;  /* 0x000000311a00780c */ /* 0x040fe20003f66270 */
[----:B------:R-:W-:Y:S01]  /*5050*/  @!P6 STG.E.U8 desc[UR20][R16.64+0x28], R65 ;  /* 0x000028411000e986 */ /* 0x000fe2000c101114 */
[----:B------:R-:W-:Y:S02]  /*5060*/  ISETP.GE.AND P0, PT, R26, 0x32, PT ;  /* 0x000000321a00780c */ /* 0x000fe40003f06270 */
[----:B------:R-:W-:Y:S01]  /*5070*/  F2FP.SATFINITE.E5M2.F32.PACK_AB_MERGE_C R63, RZ, R63, RZ ;  /* 0x0000003fff3f723e */ /* 0x000fe200048060ff */
[----:B------:R1:W-:Y:S01]  /*5080*/  @!P5 STG.E.U8 desc[UR20][R16.64+0x29], R25 ;  /* 0x000029191000d986 */ /* 0x0003e2000c101114 */
[C---:B------:R-:W-:Y:S02]  /*5090*/  ISETP.LT.OR P5, PT, R6.reuse, 0x1, !P3 ;  /* 0x000000010600780c */ /* 0x040fe40005fa1670 */
[----:B------:R-:W-:Y:S02]  /*50a0*/  ISETP.LT.OR P6, PT, R6, 0x1, !P0 ;  /* 0x000000010600780c */ /* 0x000fe400047c1670 */
[----:B0-----:R-:W-:Y:S01]  /*50b0*/  F2FP.SATFINITE.E5M2.F32.PACK_AB_MERGE_C R5, RZ, R62, RZ ;  /* 0x0000003eff05723e */ /* 0x001fe200048060ff */
[----:B------:R-:W-:Y:S01]  /*50c0*/  @!P2 STG.E.U8 desc[UR20][R18.64+0x28], R63 ;  /* 0x0000283f1200a986 */ /* 0x000fe2000c101114 */
[----:B------:R-:W-:-:S02]  /*50d0*/  F2FP.SATFINITE.E5M2.F32.PACK_AB_MERGE_C R61, RZ, R61, RZ ;  /* 0x0000003dff3d723e */ /* 0x000fc400048060ff */
[----:B------:R-:W-:Y:S01]  /*50e0*/  ISETP.GE.AND P2, PT, R26, 0x3a, PT ;  /* 0x0000003a1a00780c */ /* 0x000fe20003f46270 */
[----:B------:R0:W-:Y:S01]  /*50f0*/  @!P1 STG.E.U8 desc[UR20][R18.64+0x29], R5 ;  /* 0x0000290512009986 */ /* 0x0001e2000c101114 */
[----:B------:R-:W-:Y:S02]  /*5100*/  ISETP.LT.OR P1, PT, R6, 0x9, !P3 ;  /* 0x000000090600780c */ /* 0x000fe40005f21670 */
[----:B-1----:R-:W-:Y:S01]  /*5110*/  F2FP.SATFINITE.E5M2.F32.PACK_AB_MERGE_C R25, RZ, R60, RZ ;  /* 0x0000003cff19723e */ /* 0x002fe200048060ff */
[----:B------:R-:W-:Y:S01]  /*5120*/  @!P5 STG.E.U8 desc[UR20][R16.64+0x30], R61 ;  /* 0x0000303d1000d986 */ /* 0x000fe2000c101114 */
[----:B------:R-:W-:Y:S02]  /*5130*/  ISETP.GE.AND P3, PT, R26, 0x39, PT ;  /* 0x000000391a00780c */ /* 0x000fe40003f66270 */
[C---:B------:R-:W-:Y:S01]  /*5140*/  ISETP.LT.OR P0, PT, R6.reuse, 0x9, !P0 ;  /* 0x000000090600780c */ /* 0x040fe20004701670 */
[----:B------:R1:W-:Y:S01]  /*5150*/  @!P6 STG.E.U8 desc[UR20][R16.64+0x31], R25 ;  /* 0x000031191000e986 */ /* 0x0003e2000c101114 */
[----:B------:R-:W-:-:S02]  /*5160*/  ISETP.LT.OR P5, PT, R6, 0x1, !P3 ;  /* 0x000000010600780c */ /* 0x000fc40005fa1670 */
[C---:B------:R-:W-:Y:S02]  /*5170*/  ISETP.LT.OR P6, PT, R6.reuse, 0x1, !P2 ;  /* 0x000000010600780c */ /* 0x040fe400057c1670 */
[C---:B------:R-:W-:Y:S02]  /*5180*/  ISETP.LT.OR P3, PT, R6.reuse, 0x9, !P3 ;  /* 0x000000090600780c */ /* 0x040fe40005f61670 */
[----:B------:R-:W-:Y:S02]  /*5190*/  ISETP.LT.OR P2, PT, R6, 0x9, !P2 ;  /* 0x000000090600780c */ /* 0x000fe40005741670 */
[----:B------:R-:W-:Y:S02]  /*51a0*/  F2FP.SATFINITE.E5M2.F32.PACK_AB_MERGE_C R59, RZ, R59, RZ ;  /* 0x0000003bff3b723e */ /* 0x000fe400048060ff */
[----:B0-----:R-:W-:Y:S02]  /*51b0*/  F2FP.SATFINITE.E5M2.F32.PACK_AB_MERGE_C R5, RZ, R58, RZ ;  /* 0x0000003aff05723e */ /* 0x001fe400048060ff */
[----:B------:R-:W-:Y:S01]  /*51c0*/  F2FP.SATFINITE.E5M2.F32.PACK_AB_MERGE_C R57, RZ, R57, RZ ;  /* 0x00000039ff39723e */ /* 0x000fe200048060ff */
[----:B------:R0:W-:Y:S01]  /*51d0*/  @!P1 STG.E.U8 desc[UR20][R18.64+0x30], R59 ;  /* 0x0000303b12009986 */ /* 0x0001e2000c101114 */
[----:B-1----:R-:W-:-:S02]  /*51e0*/  F2FP.SATFINITE.E5M2.F32.PACK_AB_MERGE_C R25, RZ, R56, RZ ;  /* 0x00000038ff19723e */ /* 0x002fc400048060ff */
[----:B------:R-:W-:Y:S01]  /*51f0*/  F2FP.SATFINITE.E5M2.F32.PACK_AB_MERGE_C R23, RZ, R23, RZ ;  /* 0x00000017ff17723e */ /* 0x000fe200048060ff */
[----:B------:R0:W-:Y:S01]  /*5200*/  @!P0 STG.E.U8 desc[UR20][R18.64+0x31], R5 ;  /* 0x0000310512008986 */ /* 0x0001e2000c101114 */
[----:B------:R-:W-:-:S03]  /*5210*/  F2FP.SATFINITE.E5M2.F32.PACK_AB_MERGE_C R27, RZ, R22, RZ ;  /* 0x00000016ff1b723e */ /* 0x000fc600048060ff */
[----:B------:R0:W-:Y:S04]  /*5220*/  @!P5 STG.E.U8 desc[UR20][R16.64+0x38], R57 ;  /* 0x000038391000d986 */ /* 0x0001e8000c101114 */
[----:B------:R0:W-:Y:S04]  /*5230*/  @!P6 STG.E.U8 desc[UR20][R16.64+0x39], R25 ;  /* 0x000039191000e986 */ /* 0x0001e8000c101114 */
[----:B------:R0:W-:Y:S04]  /*5240*/  @!P3 STG.E.U8 desc[UR20][R18.64+0x38], R23 ;  /* 0x000038171200b986 */ /* 0x0001e8000c101114 */
[----:B------:R0:W-:Y:S02]  /*5250*/  @!P2 STG.E.U8 desc[UR20][R18.64+0x39], R27 ;  /* 0x0000391b1200a986 */ /* 0x0001e4000c101114 */
.L_x_105:
[----:B------:R-:W-:Y:S05]  /*5260*/  BSYNC B0 ;  /* 0x0000000000007941 */ /* 0x000fea0003800000 */
.L_x_39:
[C---:B------:R-:W-:Y:S01]  /*5270*/  LEA R2, P0, R8.reuse, R2, 0x1 ;  /* 0x0000000208027211 */ /* 0x040fe200078008ff */
[----:B------:R-:W-:Y:S01]  /*5280*/  ULDC.64 UR6, c[0x0][0x650] ;  /* 0x0001940000067ab9 */ /* 0x000fe20000000a00 */
[----:B-----5:R-:W-:Y:S01]  /*5290*/  IMAD.U32 R4, RZ, RZ, UR12 ;  /* 0x0000000cff047e24 */ /* 0x020fe2000f8e00ff */
[----:B0-----:R-:W-:Y:S01]  /*52a0*/  PRMT R16, RZ, 0x7610, R16 ;  /* 0x00007610ff107816 */ /* 0x001fe20000000010 */
[----:B------:R-:W-:Y:S01]  /*52b0*/  IMAD.MOV.U32 R6, RZ, RZ, -0x1 ;  /* 0xffffffffff067424 */ /* 0x000fe200078e00ff */
[----:B------:R-:W-:Y:S01]  /*52c0*/  LEA.HI.X R3, R8, R3, R0, 0x1, P0 ;  /* 0x0000000308037211 */ /* 0x000fe200000f0c00 */
[----:B------:R0:W-:Y:S01]  /*52d0*/  SYNCS.ARRIVE.TRANS64.A1T0 RZ, [R4+UR23], RZ ;  /* 0x000000ff04ff79a7 */ /* 0x0001e20008100017 */
[----:B------:R-:W-:Y:S01]  /*52e0*/  ISETP.GE.U32.AND P0, PT, R2, UR6, PT ;  /* 0x0000000602007c0c */ /* 0x000fe2000bf06070 */
[----:B------:R-:W-:-:S03]  /*52f0*/  IMAD.MOV.U32 R5, RZ, RZ, -0x1 ;  /* 0xffffffffff057424 */ /* 0x000fc600078e00ff */
[----:B------:R-:W-:Y:S01]  /*5300*/  ISETP.GE.U32.AND.EX P0, PT, R3, UR7, PT, P0 ;  /* 0x0000000703007c0c */ /* 0x000fe2000bf06100 */
[----:B0-----:R-:W-:-:S12]  /*5310*/  IMAD.MOV.U32 R4, RZ, RZ, -0x1 ;  /* 0xffffffffff047424 */ /* 0x001fd800078e00ff */
[----:B------:R-:W-:Y:S05]  /*5320*/  @P0 BRA `(.L_x_106) ;  /* 0x0000000400600947 */ /* 0x000fea0003800000 */
[----:B------:R-:W0:Y:S01]  /*5330*/  S2R R28, SR_CTAID.X ;  /* 0x00000000001c7919 */ /* 0x000e220000002500 */
[----:B------:R-:W5:Y:S01]  /*5340*/  LDC.64 R22, c[0x0][0x628] ;  /* 0x00018a00ff167b82 */ /* 0x000f620000000a00 */
[----:B------:R-:W-:Y:S01]  /*5350*/  ULDC UR6, c[0x0][0x150] ;  /* 0x0000540000067ab9 */ /* 0x000fe20000000800 */
[----:B-1----:R-:W-:Y:S01]  /*5360*/  IMAD.MOV.U32 R18, RZ, RZ, R2 ;  /* 0x000000ffff127224 */ /* 0x002fe200078e0002 */
[----:B------:R-:W1:Y:S01]  /*5370*/  S2R R30, SR_CTAID.Y ;  /* 0x00000000001e7919 */ /* 0x000e620000002600 */
[----:B------:R-:W-:-:S04]  /*5380*/  IMAD.MOV.U32 R19, RZ, RZ, R3 ;  /* 0x000000ffff137224 */ /* 0x000fc800078e0003 */
[----:B------:R-:W1:Y:S08]  /*5390*/  LDC R31, c[0x0][0x144] ;  /* 0x00005100ff1f7b82 */ /* 0x000e700000000800 */
[----:B------:R-:W1:Y:S08]  /*53a0*/  LDC R6, c[0x0][0x630] ;  /* 0x00018c00ff067b82 */ /* 0x000e700000000800 */
[----:B------:R-:W1:Y:S01]  /*53b0*/  LDC.64 R26, c[0x0][0x620] ;  /* 0x00018800ff1a7b82 */ /* 0x000e620000000a00 */
[----:B-----5:R-:W-:-:S04]  /*53c0*/  ISETP.NE.U32.AND P0, PT, R22, RZ, PT ;  /* 0x000000ff1600720c */ /* 0x020fc80003f05070 */
[----:B------:R-:W-:Y:S02]  /*53d0*/  ISETP.NE.AND.EX P0, PT, R23, RZ, PT, P0 ;  /* 0x000000ff1700720c */ /* 0x000fe40003f05300 */
[----:B0-----:R-:W-:-:S05]  /*53e0*/  I2FP.F32.U32 R4, R28 ;  /* 0x0000001c00047245 */ /* 0x001fca0000201000 */
[----:B------:R-:W-:-:S04]  /*53f0*/  FMUL R4, R4, UR6 ;  /* 0x0000000604047c20 */ /* 0x000fc80008400000 */
[----:B------:R0:W0:Y:S02]  /*5400*/  F2I.U32.TRUNC.NTZ R29, R4 ;  /* 0x00000004001d7305 */ /* 0x000024000020f000 */
[----:B------:R-:W-:Y:S05]  /*5410*/  @!P0 BRA `(.L_x_107) ;  /* 0x0000000000288947 */ /* 0x000fea0003800000 */
[----:B------:R-:W5:Y:S02]  /*5420*/  LDC R5, c[0x0][0x634] ;  /* 0x00018d00ff057b82 */ /* 0x000f640000000800 */
[----:B-----5:R-:W-:-:S05]  /*5430*/  IADD3 R19, P0, R2, R5, RZ ;  /* 0x0000000502137210 */ /* 0x020fca0007f1e0ff */
[----:B--234-:R-:W-:-:S04]  /*5440*/  IMAD.X R25, RZ, RZ, R3, P0 ;  /* 0x000000ffff197224 */ /* 0x01cfc800000e0603 */
[----:B0-----:R-:W-:-:S04]  /*5450*/  IMAD.WIDE.U32 R4, R25, R22, RZ ;  /* 0x0000001619047225 */ /* 0x001fc800078e00ff */
[----:B------:R-:W-:-:S04]  /*5460*/  IMAD.WIDE.U32 R16, P0, R19, R23, R4 ;  /* 0x0000001713107225 */ /* 0x000fc80007800004 */
[----:B------:R-:W-:-:S04]  /*5470*/  IMAD.WIDE.U32 R4, R19, R22, RZ ;  /* 0x0000001613047225 */ /* 0x000fc800078e00ff */
[----:B------:R-:W-:Y:S01]  /*5480*/  IMAD.X R19, RZ, RZ, RZ, P0 ;  /* 0x000000ffff137224 */ /* 0x000fe200000e06ff */
[----:B------:R-:W-:Y:S01]  /*5490*/  IADD3 RZ, P0, R5, R16, RZ ;  /* 0x0000001005ff7210 */ /* 0x000fe20007f1e0ff */
[----:B------:R-:W-:-:S04]  /*54a0*/  IMAD.MOV.U32 R18, RZ, RZ, R17 ;  /* 0x000000ffff127224 */ /* 0x000fc800078e0011 */
[----:B------:R-:W-:-:S08]  /*54b0*/  IMAD.WIDE.U32.X R18, R25, R23, R18, P0 ;  /* 0x0000001719127225 */ /* 0x000fd000000e0412 */
.L_x_107:
[-CC-:B-1234-:R-:W-:Y:S01]  /*54c0*/  SHF.R.U64 R24, R18, R6.reuse, R19.reuse ;  /* 0x0000000612187219 */ /* 0x19efe20000001213 */
[----:B------:R-:W1:Y:S01]  /*54d0*/  LDC.64 R34, c[0x0][0x640] ;  /* 0x00019000ff227b82 */ /* 0x000e620000000a00 */
[----:B0-----:R-:W-:Y:S01]  /*54e0*/  SHF.R.U32.HI R4, RZ, R6, R19 ;  /* 0x00000006ff047219 */ /* 0x001fe20000011613 */
[----:B------:R-:W-:Y:S01]  /*54f0*/  IMAD.MOV R29, RZ, RZ, -R29 ;  /* 0x000000ffff1d7224 */ /* 0x000fe200078e0a1d */
[----:B------:R-:W-:Y:S01]  /*5500*/  IADD3 R17, P0, RZ, -R24, RZ ;  /* 0x80000018ff117210 */ /* 0x000fe20007f1e0ff */
[----:B------:R-:W-:Y:S01]  /*5510*/  ULDC UR6, c[0x0][0x154] ;  /* 0x0000550000067ab9 */ /* 0x000fe20000000800 */
[----:B------:R-:W-:Y:S02]  /*5520*/  IMAD.MOV.U32 R19, RZ, RZ, 0x1 ;  /* 0x00000001ff137424 */ /* 0x000fe400078e00ff */
[----:B------:R-:W-:Y:S01]  /*5530*/  IMAD R29, R31, R29, R28 ;  /* 0x0000001d1f1d7224 */ /* 0x000fe200078e021c */
[----:B------:R-:W0:Y:S01]  /*5540*/  LDC R16, c[0x0][0x618] ;  /* 0x00018600ff107b82 */ /* 0x000e220000000800 */
[----:B------:R-:W-:-:S04]  /*5550*/  IMAD.X R5, RZ, RZ, ~R4, P0 ;  /* 0x000000ffff057224 */ /* 0x000fc800000e0e04 */
[-C--:B------:R-:W-:Y:S02]  /*5560*/  IMAD R6, R5, R26.reuse, RZ ;  /* 0x0000001a05067224 */ /* 0x080fe400078e02ff */
[C---:B------:R-:W-:Y:S01]  /*5570*/  IMAD.WIDE.U32 R4, R17.reuse, R26, R2 ;  /* 0x0000001a11047225 */ /* 0x040fe200078e0002 */
[----:B------:R-:W2:Y:S03]  /*5580*/  LDC R18, c[0x0][0x608] ;  /* 0x00018200ff127b82 */ /* 0x000ea60000000800 */
[----:B------:R-:W-:Y:S01]  /*5590*/  IMAD R17, R17, R27, R6 ;  /* 0x0000001b11117224 */ /* 0x000fe200078e0206 */
[----:B------:R-:W-:-:S03]  /*55a0*/  I2FP.F32.U32 R6, R30 ;  /* 0x0000001e00067245 */ /* 0x000fc60000201000 */
[----:B------:R-:W-:Y:S01]  /*55b0*/  IMAD.IADD R5, R5, 0x1, R17 ;  /* 0x0000000105057824 */ /* 0x000fe200078e0211 */
[----:B------:R-:W3:Y:S01]  /*55c0*/  LDC R32, c[0x0][0x658] ;  /* 0x00019600ff207b82 */ /* 0x000ee20000000800 */
[----:B-1----:R-:W-:Y:S01]  /*55d0*/  ISETP.NE.U32.AND P0, PT, R34, RZ, PT ;  /* 0x000000ff2200720c */ /* 0x002fe20003f05070 */
[----:B------:R-:W-:-:S03]  /*55e0*/  IMAD.MOV.U32 R17, RZ, RZ, -0x1 ;  /* 0xffffffffff117424 */ /* 0x000fc600078e00ff */
[----:B------:R-:W-:-:S03]  /*55f0*/  ISETP.NE.AND.EX P0, PT, R35, RZ, PT, P0 ;  /* 0x000000ff2300720c */ /* 0x000fc60003f05300 */
[----:B------:R-:W1:Y:S01]  /*5600*/  LDC R27, c[0x0][0x148] ;  /* 0x00005200ff1b7b82 */ /* 0x000e620000000800 */
[-CC-:B0-----:R-:W-:Y:S02]  /*5610*/  SHF.R.U64 R22, R4, R16.reuse, R5.reuse ;  /* 0x0000001004167219 */ /* 0x181fe40000001205 */
[----:B------:R-:W-:Y:S01]  /*5620*/  SHF.R.U32.HI R5, RZ, R16, R5 ;  /* 0x00000010ff057219 */ /* 0x000fe20000011605 */
[----:B------:R-:W-:-:S04]  /*5630*/  FMUL R16, R6, UR6 ;  /* 0x0000000606107c20 */ /* 0x000fc80008400000 */
[----:B------:R-:W0:Y:S01]  /*5640*/  LDC R28, c[0x0][0x600] ;  /* 0x00018000ff1c7b82 */ /* 0x000e220000000800 */
[----:B------:R4:W0:Y:S01]  /*5650*/  F2I.U32.TRUNC.NTZ R25, R16 ;  /* 0x0000001000197305 */ /* 0x000822000020f000 */
[-CC-:B--2---:R-:W-:Y:S02]  /*5660*/  SHF.R.U64 R6, R22, R18.reuse, R5.reuse ;  /* 0x0000001216067219 */ /* 0x184fe40000001205 */
[----:B------:R-:W-:-:S04]  /*5670*/  SHF.R.U32.HI R5, RZ, R18, R5 ;  /* 0x00000012ff057219 */ /* 0x000fc80000011605 */
[----:B------:R-:W2:Y:S01]  /*5680*/  LDC R33, c[0x0][0x648] ;  /* 0x00019200ff217b82 */ /* 0x000ea20000000800 */
[-CC-:B---3--:R-:W-:Y:S02]  /*5690*/  SHF.R.U64 R26, R6, R32.reuse, R5.reuse ;  /* 0x00000020061a7219 */ /* 0x188fe40000001205 */
[-C--:B------:R-:W-:Y:S02]  /*56a0*/  SHF.L.U32 R17, R17, R32.reuse, RZ ;  /* 0x0000002011117219 */ /* 0x080fe400000006ff */
[-C--:B------:R-:W-:Y:S01]  /*56b0*/  SHF.R.U32.HI R5, RZ, R32.reuse, R5 ;  /* 0x00000020ff057219 */ /* 0x080fe20000011605 */
[----:B------:R-:W-:Y:S01]  /*56c0*/  IMAD.MOV.U32 R4, RZ, RZ, R26 ;  /* 0x000000ffff047224 */ /* 0x000fe200078e001a */
[----:B------:R-:W-:Y:S01]  /*56d0*/  SHF.L.U32 R32, R19, R32, RZ ;  /* 0x0000002013207219 */ /* 0x000fe200000006ff */
[----:B------:R-:W3:Y:S01]  /*56e0*/  LDC R36, c[0x0][0x638] ;  /* 0x00018e00ff247b82 */ /* 0x000ee20000000800 */
[----:B------:R-:W-:-:S07]  /*56f0*/  LOP3.LUT R31, RZ, R17, RZ, 0x33, !PT ;  /* 0x00000011ff1f7212 */ /* 0x000fce00078e33ff */
[----:B------:R-:W0:Y:S01]  /*5700*/  LDC R37, c[0x0][0x610] ;  /* 0x00018400ff257b82 */ /* 0x000e220000000800 */
[----:B----4-:R-:W-:Y:S05]  /*5710*/  @!P0 BRA `(.L_x_108) ;  /* 0x0000000000288947 */ /* 0x010fea0003800000 */
[----:B------:R-:W4:Y:S02]  /*5720*/  LDC R19, c[0x0][0x64c] ;  /* 0x00019300ff137b82 */ /* 0x000f240000000800 */
[----:B----4-:R-:W-:-:S05]  /*5730*/  IADD3 R19, P0, R26, R19, RZ ;  /* 0x000000131a137210 */ /* 0x010fca0007f1e0ff */
        /* <DEDUP_REMOVED lines=8> */
.L_x_108:
[----:B--2---:R-:W-:Y:S01]  /*57c0*/  SHF.R.U64 R4, R4, R33, R5 ;  /* 0x0000002104047219 */ /* 0x004fe20000001205 */
[----:B0-----:R-:W-:Y:S01]  /*57d0*/  VIADD R19, R28, 0xffffffff ;  /* 0xffffffff1c137836 */ /* 0x001fe20000000000 */
[----:B------:R-:W-:Y:S01]  /*57e0*/  LOP3.LUT R17, R6, R31, RZ, 0xc0, !PT ;  /* 0x0000001f06117212 */ /* 0x000fe200078ec0ff */
[----:B------:R-:W-:Y:S02]  /*57f0*/  IMAD.MOV R25, RZ, RZ, -R25 ;  /* 0x000000ffff197224 */ /* 0x000fe400078e0a19 */
[----:B------:R-:W-:Y:S02]  /*5800*/  IMAD.MOV R5, RZ, RZ, -R4 ;  /* 0x000000ffff057224 */ /* 0x000fe400078e0a04 */
[----:B------:R-:W-:Y:S01]  /*5810*/  IMAD R6, R32, R4, R17 ;  /* 0x0000000420067224 */ /* 0x000fe200078e0211 */
[----:B------:R-:W-:Y:S01]  /*5820*/  LOP3.LUT R17, R22, R19, RZ, 0xc0, !PT ;  /* 0x0000001316117212 */ /* 0x000fe200078ec0ff */
[----:B-1----:R-:W-:Y:S02]  /*5830*/  @P4 IMAD R29, R27, R25, R30 ;  /* 0x000000191b1d4224 */ /* 0x002fe400078e021e */
[----:B---3--:R-:W-:-:S02]  /*5840*/  IMAD R4, R5, R36, R26 ;  /* 0x0000002405047224 */ /* 0x008fc400078e021a */
[----:B------:R-:W-:Y:S02]  /*5850*/  IMAD R6, R6, R37, R29 ;  /* 0x0000002506067224 */ /* 0x000fe400078e021d */
[----:B------:R-:W-:Y:S02]  /*5860*/  IMAD R5, R4, R28, R17 ;  /* 0x0000001c04057224 */ /* 0x000fe400078e0211 */
[----:B------:R-:W-:-:S03]  /*5870*/  IMAD.MOV.U32 R16, RZ, RZ, 0x1 ;  /* 0x00000001ff107424 */ /* 0x000fc600078e00ff */
[----:B------:R-:W-:Y:S02]  /*5880*/  SEL R4, R5, R6, !P4 ;  /* 0x0000000605047207 */ /* 0x000fe40006000000 */
[----:B------:R-:W-:Y:S01]  /*5890*/  SEL R6, R6, R5, !P4 ;  /* 0x0000000506067207 */ /* 0x000fe20006000000 */
[----:B------:R-:W-:-:S07]  /*58a0*/  IMAD.MOV.U32 R5, RZ, RZ, R24 ;  /* 0x000000ffff057224 */ /* 0x000fce00078e0018 */
.L_x_106:
[----:B------:R-:W-:Y:S02]  /*58b0*/  LOP3.LUT P0, RZ, R16, 0xff, RZ, 0xc0, !PT ;  /* 0x000000ff10ff7812 */ /* 0x000fe4000780c0ff */
[----:B------:R-:W-:-:S11]  /*58c0*/  LOP3.LUT R87, R87, 0x1, RZ, 0x3c, !PT ;  /* 0x0000000157577812 */ /* 0x000fd600078e3cff */
[----:B------:R-:W-:Y:S05]  /*58d0*/  @P0 BRA `(.L_x_109) ;  /* 0xffffffbc00780947 */ /* 0x000fea000383ffff */
[----:B------:R-:W-:Y:S05]  /*58e0*/  EXIT ;  /* 0x000000000000794d */ /* 0x000fea0003800000 */
.L_x_17:
[----:B------:R-:W-:-:S08]  /*58f0*/  ISETP.NE.AND P0, PT, R18, RZ, PT ;  /* 0x000000ff1200720c */ /* 0x000fd00003f05270 */
[----:B--23-5:R-:W0:-:S00]  /*5900*/  USETMAXREG.DEALLOC.CTAPOOL 0x28 ;  /* 0x00000028000079c8 */ /* 0x02ce0000080e0500 */
[----:B------:R-:W-:Y:S05]  /*5910*/  @P0 EXIT ;  /* 0x000000000000094d */ /* 0x000fea0003800000 */
[----:B0-----:R-:W-:Y:S01]  /*5920*/  LOP3.LUT P0, RZ, R20, 0xff, RZ, 0xc0, !PT ;  /* 0x000000ff14ff7812 */ /* 0x001fe2000780c0ff */
[----:B------:R-:W-:Y:S02]  /*5930*/  IMAD.MOV.U32 R12, RZ, RZ, 0x1 ;  /* 0x00000001ff0c7424 */ /* 0x000fe400078e00ff */
[----:B------:R-:W-:-:S10]  /*5940*/  IMAD.MOV.U32 R15, RZ, RZ, RZ ;  /* 0x000000ffff0f7224 */ /* 0x000fd400078e00ff */
[----:B------:R-:W-:Y:S05]  /*5950*/  @!P0 BRA `(.L_x_110) ;  /* 0x0000000c001c8947 */ /* 0x000fea0003800000 */
[----:B------:R-:W0:Y:S01]  /*5960*/  S2UR UR15, SR_CgaCtaId ;  /* 0x00000000000f79c3 */ /* 0x000e220000008800 */
[----:B------:R-:W-:Y:S01]  /*5970*/  LOP3.LUT P0, RZ, R11, 0x1f, RZ, 0xc0, !PT ;  /* 0x0000001f0bff7812 */ /* 0x000fe2000780c0ff */
[----:B------:R-:W-:Y:S01]  /*5980*/  ULDC UR6, c[0x0][0x658] ;  /* 0x0001960000067ab9 */ /* 0x000fe20000000800 */
[----:B------:R-:W-:Y:S01]  /*5990*/  UMOV UR7, 0xffffffff ;  /* 0xffffffff00077882 */ /* 0x000fe20000000000 */
[----:B------:R-:W-:Y:S01]  /*59a0*/  BSSY B0, `(.L_x_110) ;  /* 0x00000c2000007945 */ /* 0x000fe20003800000 */
[----:B------:R-:W-:Y:S01]  /*59b0*/  USHF.L.U32 UR7, UR7, UR6, URZ ;  /* 0x0000000607077299 */ /* 0x000fe2000800063f */
[C---:B------:R-:W-:Y:S01]  /*59c0*/  ISETP.NE.AND P2, PT, R10.reuse, RZ, PT ;  /* 0x000000ff0a00720c */ /* 0x040fe20003f45270 */
[----:B------:R-:W-:Y:S01]  /*59d0*/  IMAD.MOV.U32 R14, RZ, RZ, 0x1 ;  /* 0x00000001ff0e7424 */ /* 0x000fe200078e00ff */
[----:B------:R-:W-:Y:S01]  /*59e0*/  ISETP.NE.OR P0, PT, R10, RZ, !P0 ;  /* 0x000000ff0a00720c */ /* 0x000fe20004705670 */
[----:B------:R-:W-:Y:S01]  /*59f0*/  IMAD.MOV.U32 R12, RZ, RZ, 0x1 ;  /* 0x00000001ff0c7424 */ /* 0x000fe200078e00ff */
[----:B------:R-:W-:Y:S01]  /*5a00*/  LOP3.LUT R13, R7, 0x2, RZ, 0xfc, !PT ;  /* 0x00000002070d7812 */ /* 0x000fe200078efcff */
[----:B------:R-:W-:Y:S01]  /*5a10*/  IMAD.MOV.U32 R15, RZ, RZ, RZ ;  /* 0x000000ffff0f7224 */ /* 0x000fe200078e00ff */
[----:B------:R-:W-:Y:S01]  /*5a20*/  ULDC UR5, c[0x0][0x600] ;  /* 0x0001800000057ab9 */ /* 0x000fe20000000800 */
[----:B------:R-:W-:Y:S01]  /*5a30*/  UMOV UR8, 0x1 ;  /* 0x0000000100087882 */ /* 0x000fe20000000000 */
[----:B------:R-:W-:-:S02]  /*5a40*/  UIADD3 UR24, UR13, 0x1, URZ ;  /* 0x000000010d187890 */ /* 0x000fc4000fffe03f */
[----:B------:R-:W-:Y:S02]  /*5a50*/  UIADD3 UR18, UR5, -0x1, URZ ;  /* 0xffffffff05127890 */ /* 0x000fe4000fffe03f */
[----:B------:R-:W-:Y:S02]  /*5a60*/  USHF.L.U32 UR20, UR8, UR6, URZ ;  /* 0x0000000608147299 */ /* 0x000fe4000800063f */
[----:B------:R-:W-:Y:S01]  /*5a70*/  ULOP3.LUT UR19, URZ, UR7, URZ, 0x33, !UPT ;  /* 0x000000073f137292 */ /* 0x000fe2000f8e333f */
[----:B------:R-:W-:Y:S01]  /*5a80*/  ULDC.64 UR22, c[0x0][0x198] ;  /* 0x0000660000167ab9 */ /* 0x000fe20000000a00 */
[----:B0-----:R-:W-:Y:S02]  /*5a90*/  USHF.L.U32 UR4, UR15, 0x5, URZ ;  /* 0x000000050f047899 */ /* 0x001fe4000800063f */
[----:B------:R-:W-:Y:S02]  /*5aa0*/  USHF.L.U32 UR15, UR15, 0xc, URZ ;  /* 0x0000000c0f0f7899 */ /* 0x000fe4000800063f */
[----:B------:R-:W-:-:S12]  /*5ab0*/  ULOP3.LUT UR14, UR4, 0x20, URZ, 0xc0, !UPT ;  /* 0x00000020040e7892 */ /* 0x000fd8000f8ec03f */
.L_x_122:
[----:B------:R-:W-:-:S03]  /*5ac0*/  UMOV UR4, 0xffffffff ;  /* 0xffffffff00047882 */ /* 0x000fc60000000000 */
[----:B------:R-:W-:Y:S05]  /*5ad0*/  BRA.DIV UR4, `(.L_x_111) ;  /* 0x0000001204007947 */ /* 0x000fea000b800000 */
[----:B------:R-:W-:-:S13]  /*5ae0*/  ELECT P1, URZ, PT ;  /* 0x00000000003f782f */ /* 0x000fda0003820000 */
.L_x_136:
[----:B------:R-:W0:Y:S01]  /*5af0*/  LDC R10, c[0x0][0x28c] ;  /* 0x0000a300ff0a7b82 */ /* 0x000e220000000800 */
[----:B------:R-:W-:Y:S01]  /*5b00*/  BSSY B1, `(.L_x_112) ;  /* 0x0000038000017945 */ /* 0x000fe20003800000 */
[----:B0-----:R-:W-:-:S13]  /*5b10*/  ISETP.LT.OR P1, PT, R10, 0x1, !P1 ;  /* 0x000000010a00780c */ /* 0x001fda0004f21670 */
[----:B------:R-:W-:Y:S05]  /*5b20*/  @P1 BRA `(.L_x_113) ;  /* 0x0000000000d41947 */ /* 0x000fea0003800000 */
[----:B------:R-:W-:Y:S01]  /*5b30*/  LEA R16, R4, UR14, 0x6 ;  /* 0x0000000e04107c11 */ /* 0x000fe2000f8e30ff */
[----:B------:R-:W-:Y:S02]  /*5b40*/  IMAD.SHL.U32 R17, R6, 0x40, RZ ;  /* 0x0000004006117824 */ /* 0x000fe400078e00ff */
[----:B------:R-:W-:Y:S02]  /*5b50*/  IMAD.MOV.U32 R18, RZ, RZ, RZ ;  /* 0x000000ffff127224 */ /* 0x000fe400078e00ff */
[----:B------:R-:W-:Y:S02]  /*5b60*/  IMAD.U32 R20, RZ, RZ, UR24 ;  /* 0x00000018ff147e24 */ /* 0x000fe4000f8e00ff */
[----:B------:R-:W-:Y:S02]  /*5b70*/  IMAD.MOV.U32 R4, RZ, RZ, R12 ;  /* 0x000000ffff047224 */ /* 0x000fe400078e000c */
[----:B------:R-:W-:-:S07]  /*5b80*/  IMAD.MOV.U32 R6, RZ, RZ, R15 ;  /* 0x000000ffff067224 */ /* 0x000fce00078e000f */
.L_x_117:
[----:B------:R-:W0:Y:S01]  /*5b90*/  S2R R11, SR_CgaCtaId ;  /* 0x00000000000b7919 */ /* 0x000e220000008800 */
[----:B------:R-:W-:-:S04]  /*5ba0*/  MOV R10, 0x400 ;  /* 0x00000400000a7802 */ /* 0x000fc80000000f00 */
[----:B0-----:R-:W-:Y:S02]  /*5bb0*/  LEA R21, R11, R10, 0x18 ;  /* 0x0000000a0b157211 */ /* 0x001fe400078ec0ff */
[----:B------:R-:W-:Y:S01]  /*5bc0*/  SHF.L.U32 R10, R4, 0x1f, RZ ;  /* 0x0000001f040a7819 */ /* 0x000fe200000006ff */
[----:B------:R-:W0:Y:S02]  /*5bd0*/  @!P2 LDC R11, c[0x0][0x500] ;  /* 0x00014000ff0bab82 */ /* 0x000e240000000800 */
[----:B------:R-:W-:-:S04]  /*5be0*/  IMAD R19, R6, 0x8, R21 ;  /* 0x0000000806137824 */ /* 0x000fc800078e0215 */
[----:B------:R-:W1:Y:S02]  /*5bf0*/  SYNCS.PHASECHK.TRANS64.TRYWAIT P1, [R19+URZ+0x28], R10 ;  /* 0x0000280a130075a7 */ /* 0x000e64000802017f */
[----:B-1----:R-:W-:Y:S05]  /*5c00*/  @!P1 BRA `(.L_x_114) ;  /* 0x0000000c00d49947 */ /* 0x002fea0003800000 */
.L_x_137:
[----:B-1----:R-:W-:Y:S01]  /*5c10*/  PRMT R10, R13, 0x9910, RZ ;  /* 0x000099100d0a7816 */ /* 0x002fe200000000ff */
[----:B0-----:R0:W-:Y:S03]  /*5c20*/  @!P2 SYNCS.ARRIVE.TRANS64 RZ, [R19+URZ], R11 ;  /* 0x0000000b13ffa9a7 */ /* 0x0011e6000800003f */
[----:B------:R-:W-:-:S13]  /*5c30*/  ISETP.NE.AND P1, PT, R10, 0x2, PT ;  /* 0x000000020a00780c */ /* 0x000fda0003f25270 */
[----:B0-----:R-:W-:Y:S05]  /*5c40*/  @P1 BRA `(.L_x_115) ;  /* 0x0000000000041947 */ /* 0x001fea0003800000 */
[----:B------:R-:W-:Y:S01]  /*5c50*/  BPT.TRAP 0x1 ;  /* 0x000000040000795c */ /* 0x000fe20000300000 */
.L_x_115:
[----:B------:R-:W-:Y:S05]  /*5c60*/  @P0 BRA `(.L_x_116) ;  /* 0x0000000000040947 */ /* 0x000fea0003800000 */
[----:B------:R-:W-:Y:S01]  /*5c70*/  BPT.TRAP 0x1 ;  /* 0x000000040000795c */ /* 0x000fe20000300000 */
.L_x_116:
[----:B------:R-:W-:Y:S01]  /*5c80*/  R2UR UR5, R6 ;  /* 0x00000000060572ca */ /* 0x000fe200000e0000 */
[----:B------:R-:W-:Y:S01]  /*5c90*/  VIADD R20, R20, 0xffffffff ;  /* 0xffffffff14147836 */ /* 0x000fe20000000000 */
[----:B------:R-:W-:Y:S01]  /*5ca0*/  R2UR UR17, R21 ;  /* 0x00000000151172ca */ /* 0x000fe200000e0000 */
[----:B------:R-:W-:Y:S01]  /*5cb0*/  UIADD3 UR4, UP0, UR22, 0xf0, URZ ;  /* 0x000000f016047890 */ /* 0x000fe2000ff1e03f */
[----:B------:R-:W-:Y:S01]  /*5cc0*/  R2UR UR9, R19 ;  /* 0x00000000130972ca */ /* 0x000fe200000e0000 */
[----:B------:R-:W-:Y:S01]  /*5cd0*/  UIADD3 UR26, UP1, UR22, 0x1f0, URZ ;  /* 0x000001f0161a7890 */ /* 0x000fe2000ff3e03f */
[----:B------:R-:W-:Y:S01]  /*5ce0*/  R2UR UR11, R17 ;  /* 0x00000000110b72ca */ /* 0x000fe200000e0000 */
[----:B------:R-:W-:Y:S01]  /*5cf0*/  VIADD R6, R6, 0x1 ;  /* 0x0000000106067836 */ /* 0x000fe20000000000 */
[----:B------:R-:W-:Y:S01]  /*5d00*/  R2UR UR10, R18 ;  /* 0x00000000120a72ca */ /* 0x000fe200000e0000 */
[----:B------:R-:W-:Y:S01]  /*5d10*/  UIADD3.X UR27, URZ, UR23, URZ, UP1, !UPT ;  /* 0x000000173f1b7290 */ /* 0x000fe20008ffe43f */
[----:B------:R-:W-:Y:S01]  /*5d20*/  R2UR UR12, R5 ;  /* 0x00000000050c72ca */ /* 0x000fe200000e0000 */
[----:B------:R-:W-:Y:S01]  /*5d30*/  UMOV UR6, 0x0 ;  /* 0x0000000000067882 */ /* 0x000fe20000000000 */
[----:B------:R-:W-:Y:S01]  /*5d40*/  R2UR UR21, R16 ;  /* 0x00000000101572ca */ /* 0x000fe200000e0000 */
[----:B------:R-:W-:Y:S01]  /*5d50*/  USHF.L.U32 UR5, UR5, 0xd, URZ ;  /* 0x0000000d05057899 */ /* 0x000fe2000800063f */
[----:B------:R-:W-:Y:S01]  /*5d60*/  ISETP.GT.AND P3, PT, R20, 0x1, PT ;  /* 0x000000011400780c */ /* 0x000fe20003f64270 */
[----:B------:R-:W-:Y:S01]  /*5d70*/  UMOV UR7, 0x10000000 ;  /* 0x1000000000077882 */ /* 0x000fe20000000000 */
[----:B------:R-:W-:Y:S01]  /*5d80*/  ISETP.NE.AND P1, PT, R6, 0x5, PT ;  /* 0x000000050600780c */ /* 0x000fe20003f25270 */
[----:B------:R-:W-:Y:S01]  /*5d90*/  ULOP3.LUT UR8, UR5, 0x1000, UR15, 0xf8, !UPT ;  /* 0x0000100005087892 */ /* 0x000fe2000f8ef80f */
[----:B------:R-:W-:Y:S01]  /*5da0*/  VIADD R18, R18, 0x80 ;  /* 0x0000008012127836 */ /* 0x000fe20000000000 */
[----:B------:R-:W-:Y:S01]  /*5db0*/  UIADD3 UR16, UR17, 0x180, UR5 ;  /* 0x0000018011107890 */ /* 0x000fe2000fffe005 */
[----:B------:R-:W-:Y:S01]  /*5dc0*/  SEL R11, RZ, 0x1, P1 ;  /* 0x00000001ff0b7807 */ /* 0x000fe20000800000 */
[----:B------:R-:W-:Y:S01]  /*5dd0*/  UIADD3.X UR5, URZ, UR23, URZ, UP0, !UPT ;  /* 0x000000173f057290 */ /* 0x000fe200087fe43f */
[----:B------:R-:W-:Y:S01]  /*5de0*/  SEL R6, R6, RZ, P1 ;  /* 0x000000ff06067207 */ /* 0x000fe20000800000 */
[----:B------:R-:W-:Y:S01]  /*5df0*/  UIADD3 UR17, UR17, 0xa180, UR8 ;  /* 0x0000a18011117890 */ /* 0x000fe2000fffe008 */
[----:B------:R-:W-:Y:S01]  /*5e00*/  LOP3.LUT R4, R4, R11, RZ, 0x3c, !PT ;  /* 0x0000000b04047212 */ /* 0x000fe200078e3cff */
[----:B------:R-:W-:Y:S01]  /*5e10*/  UMOV UR25, 0x30000 ;  /* 0x0003000000197882 */ /* 0x000fe20000000000 */
[----:B------:R-:W-:-:S04]  /*5e20*/  UMOV UR8, UR16 ;  /* 0x0000001000087c82 */ /* 0x000fc80008000000 */
[----:B------:R0:W-:Y:S02]  /*5e30*/  UTMALDG.3D [UR8], [UR4], desc[UR6] ;  /* 0x00000608040075b4 */ /* 0x0001e40008011000 */
[----:B0-----:R-:W-:Y:S01]  /*5e40*/  UMOV UR8, UR17 ;  /* 0x0000001100087c82 */ /* 0x001fe20008000000 */
[----:B------:R-:W-:Y:S02]  /*5e50*/  UMOV UR11, UR21 ;  /* 0x00000015000b7c82 */ /* 0x000fe40008000000 */
[----:B------:R0:W-:Y:S02]  /*5e60*/  UTMALDG.3D.MULTICAST [UR8], [UR26], UR25, desc[UR6] ;  /* 0x000006081a0073b4 */ /* 0x0001e40008011819 */
[----:B0-----:R-:W-:Y:S05]  /*5e70*/  @P3 BRA `(.L_x_117) ;  /* 0xfffffffc00443947 */ /* 0x001fea000383ffff */
.L_x_113:
[----:B------:R-:W-:Y:S05]  /*5e80*/  BSYNC B1 ;  /* 0x0000000000017941 */ /* 0x000fea0003800000 */
.L_x_112:
[----:B------:R-:W-:Y:S01]  /*5e90*/  LOP3.LUT P5, RZ, R14, 0xff, RZ, 0xc0, !PT ;  /* 0x000000ff0eff7812 */ /* 0x000fe200078ac0ff */
[----:B------:R-:W-:Y:S01]  /*5ea0*/  VIADD R6, R15, UR13 ;  /* 0x0000000d0f067c36 */ /* 0x000fe20008000000 */
[----:B------:R-:W-:Y:S01]  /*5eb0*/  ULDC.64 UR4, c[0x0][0x650] ;  /* 0x0001940000047ab9 */ /* 0x000fe20000000a00 */
[----:B------:R-:W-:Y:S01]  /*5ec0*/  IMAD.U32 R11, RZ, RZ, UR13 ;  /* 0x0000000dff0b7e24 */ /* 0x000fe2000f8e00ff */
[----:B------:R-:W-:Y:S01]  /*5ed0*/  UISETP.GE.U32.AND UP0, UPT, UR13, 0x5, UPT ;  /* 0x000000050d00788c */ /* 0x000fe2000bf06070 */
[----:B------:R-:W-:Y:S01]  /*5ee0*/  BSSY B1, `(.L_x_118) ;  /* 0x000006b000017945 */ /* 0x000fe20003800000 */
[----:B------:R-:W-:Y:S02]  /*5ef0*/  ISETP.GT.U32.AND P1, PT, R6, 0x4, PT ;  /* 0x000000040600780c */ /* 0x000fe40003f24070 */
[----:B------:R-:W-:Y:S02]  /*5f00*/  PRMT R14, RZ, 0x7610, R14 ;  /* 0x00007610ff0e7816 */ /* 0x000fe4000000000e */
[----:B------:R-:W-:-:S02]  /*5f10*/  ISETP.LT.U32.AND P1, PT, R11, 0x5, P1 ;  /* 0x000000050b00780c */ /* 0x000fc40000f21070 */
[----:B------:R-:W-:Y:S01]  /*5f20*/  PLOP3.LUT P3, PT, PT, PT, UP0, 0x80, 0x0 ;  /* 0x000000000000781c */ /* 0x000fe20003f6f008 */
[----:B------:R-:W0:Y:S01]  /*5f30*/  @P5 S2R R5, SR_CgaCtaId ;  /* 0x0000000000055919 */ /* 0x000e220000008800 */
[----:B------:R-:W-:-:S04]  /*5f40*/  @P5 MOV R4, 0x400 ;  /* 0x0000040000045802 */ /* 0x000fc80000000f00 */
[----:B0-----:R-:W-:Y:S01]  /*5f50*/  @P5 LEA R10, R5, R4, 0x18 ;  /* 0x00000004050a5211 */ /* 0x001fe200078ec0ff */
[----:B------:R-:W-:-:S03]  /*5f60*/  IMAD.WIDE.U32 R4, R6, -0x33333333, RZ ;  /* 0xcccccccd06047825 */ /* 0x000fc600078e00ff */
[----:B------:R0:W-:Y:S01]  /*5f70*/  @P5 SYNCS.ARRIVE.TRANS64.A1T0 RZ, [R10+URZ+0x88], RZ ;  /* 0x000088ff0aff59a7 */ /* 0x0001e2000810003f */
[----:B------:R-:W-:Y:S01]  /*5f80*/  IADD3 R2, P5, R2, R8, RZ ;  /* 0x0000000802027210 */ /* 0x000fe20007fbe0ff */
[----:B------:R-:W-:Y:S01]  /*5f90*/  IMAD.MOV.U32 R4, RZ, RZ, -0x1 ;  /* 0xffffffffff047424 */ /* 0x000fe200078e00ff */
[----:B------:R-:W-:Y:S02]  /*5fa0*/  SHF.R.U32.HI R11, RZ, 0x2, R5 ;  /* 0x00000002ff0b7819 */ /* 0x000fe40000011605 */
[----:B------:R-:W-:Y:S01]  /*5fb0*/  SEL R5, RZ, 0x1, !P1 ;  /* 0x00000001ff057807 */ /* 0x000fe20004800000 */
[----:B------:R-:W-:Y:S01]  /*5fc0*/  IMAD.X R3, R3, 0x1, R0, P5 ;  /* 0x0000000103037824 */ /* 0x000fe200028e0600 */
[----:B------:R-:W-:Y:S01]  /*5fd0*/  ISETP.GE.U32.AND P1, PT, R2, UR4, PT ;  /* 0x0000000402007c0c */ /* 0x000fe2000bf26070 */
[----:B------:R-:W-:Y:S01]  /*5fe0*/  IMAD R15, R11, -0x5, R6 ;  /* 0xfffffffb0b0f7824 */ /* 0x000fe200078e0206 */
[----:B------:R-:W-:Y:S01]  /*5ff0*/  LOP3.LUT R12, R12, R5, RZ, 0x3c, !PT ;  /* 0x000000050c0c7212 */ /* 0x000fe200078e3cff */
[----:B------:R-:W-:Y:S01]  /*6000*/  IMAD.MOV.U32 R6, RZ, RZ, -0x1 ;  /* 0xffffffffff067424 */ /* 0x000fe200078e00ff */
[----:B------:R-:W-:Y:S01]  /*6010*/  ISETP.GE.U32.AND.EX P1, PT, R3, UR5, PT, P1 ;  /* 0x0000000503007c0c */ /* 0x000fe2000bf26110 */
[----:B------:R-:W-:Y:S01]  /*6020*/  IMAD.MOV.U32 R5, RZ, RZ, -0x1 ;  /* 0xffffffffff057424 */ /* 0x000fe200078e00ff */
[----:B------:R-:W-:-:S02]  /*6030*/  @P3 LOP3.LUT R12, R12, 0x1, R11, 0x78, !PT ;  /* 0x000000010c0c3812 */ /* 0x000fc400078e780b */
[----:B0-----:R-:W-:-:S09]  /*6040*/  PRMT R10, RZ, 0x7610, R10 ;  /* 0x00007610ff0a7816 */ /* 0x001fd2000000000a */
[----:B------:R-:W-:Y:S05]  /*6050*/  @P1 BRA `(.L_x_119) ;  /* 0x00000004004c1947 */ /* 0x000fea0003800000 */
[----:B------:R-:W0:Y:S01]  /*6060*/  S2R R17, SR_CTAID.X ;  /* 0x0000000000117919 */ /* 0x000e220000002500 */
[----:B------:R-:W-:Y:S01]  /*6070*/  ULDC.64 UR4, c[0x0][0x628] ;  /* 0x00018a0000047ab9 */ /* 0x000fe20000000a00 */
[----:B------:R-:W1:Y:S01]  /*6080*/  LDC R18, c[0x0][0x144] ;  /* 0x00005100ff127b82 */ /* 0x000e620000000800 */
[----:B------:R-:W-:Y:S01]  /*6090*/  ISETP.NE.U32.AND P1, PT, RZ, UR4, PT ;  /* 0x00000004ff007c0c */ /* 0x000fe2000bf25070 */
[----:B------:R-:W2:Y:S01]  /*60a0*/  S2R R6, SR_CTAID.Y ;  /* 0x0000000000067919 */ /* 0x000ea20000002600 */
[----:B------:R-:W-:Y:S01]  /*60b0*/  ULDC UR6, c[0x0][0x150] ;  /* 0x0000540000067ab9 */ /* 0x000fe20000000800 */
[----:B------:R-:W-:Y:S01]  /*60c0*/  ULDC UR7, c[0x0][0x630] ;  /* 0x00018c0000077ab9 */ /* 0x000fe20000000800 */
[----:B------:R-:W-:Y:S01]  /*60d0*/  ISETP.NE.AND.EX P1, PT, RZ, UR5, PT, P1 ;  /* 0x00000005ff007c0c */ /* 0x000fe2000bf25310 */
[----:B------:R-:W-:Y:S01]  /*60e0*/  IMAD.MOV.U32 R4, RZ, RZ, R2 ;  /* 0x000000ffff047224 */ /* 0x000fe200078e0002 */
[----:B0-----:R-:W-:-:S05]  /*60f0*/  I2FP.F32.U32 R5, R17 ;  /* 0x0000001100057245 */ /* 0x001fca0000201000 */
[----:B------:R-:W-:Y:S01]  /*6100*/  FMUL R20, R5, UR6 ;  /* 0x0000000605147c20 */ /* 0x000fe20008400000 */
[----:B------:R-:W-:-:S05]  /*6110*/  IMAD.MOV.U32 R5, RZ, RZ, R3 ;  /* 0x000000ffff057224 */ /* 0x000fca00078e0003 */
[----:B--2---:R-:W-:Y:S05]  /*6120*/  @!P1 BRA `(.L_x_120) ;  /* 0x0000000000289947 */ /* 0x004fea0003800000 */
[----:B------:R-:W-:Y:S02]  /*6130*/  ULDC UR6, c[0x0][0x634] ;  /* 0x00018d0000067ab9 */ /* 0x000fe40000000800 */
[----:B------:R-:W-:-:S05]  /*6140*/  IADD3 R5, P1, R2, UR6, RZ ;  /* 0x0000000602057c10 */ /* 0x000fca000ff3e0ff */
[----:B------:R-:W-:-:S04]  /*6150*/  IMAD.X R19, RZ, RZ, R3, P1 ;  /* 0x000000ffff137224 */ /* 0x000fc800008e0603 */
[----:B------:R-:W-:-:S04]  /*6160*/  IMAD.WIDE.U32 R10, R19, UR4, RZ ;  /* 0x00000004130a7c25 */ /* 0x000fc8000f8e00ff */
[----:B------:R-:W-:-:S04]  /*6170*/  IMAD.WIDE.U32 R10, P1, R5, UR5, R10 ;  /* 0x00000005050a7c25 */ /* 0x000fc8000f82000a */
[----:B------:R-:W-:-:S04]  /*6180*/  IMAD.WIDE.U32 R4, R5, UR4, RZ ;  /* 0x0000000405047c25 */ /* 0x000fc8000f8e00ff */
[----:B------:R-:W-:Y:S01]  /*6190*/  IMAD.MOV.U32 R4, RZ, RZ, R11 ;  /* 0x000000ffff047224 */ /* 0x000fe200078e000b */
[----:B------:R-:W-:Y:S01]  /*61a0*/  IADD3 RZ, P3, R5, R10, RZ ;  /* 0x0000000a05ff7210 */ /* 0x000fe20007f7e0ff */
[----:B------:R-:W-:-:S04]  /*61b0*/  IMAD.X R5, RZ, RZ, RZ, P1 ;  /* 0x000000ffff057224 */ /* 0x000fc800008e06ff */
[----:B------:R-:W-:-:S08]  /*61c0*/  IMAD.WIDE.U32.X R4, R19, UR5, R4, P3 ;  /* 0x0000000513047c25 */ /* 0x000fd000098e0404 */
.L_x_120:
[--C-:B------:R-:W-:Y:S01]  /*61d0*/  SHF.R.U64 R16, R4, UR7, R5.reuse ;  /* 0x0000000704107c19 */ /* 0x100fe20008001205 */
[----:B------:R-:W0:Y:S01]  /*61e0*/  F2I.U32.TRUNC.NTZ R20, R20 ;  /* 0x0000001400147305 */ /* 0x000e22000020f000 */
[----:B------:R-:W-:Y:S01]  /*61f0*/  SHF.R.U32.HI R4, RZ, UR7, R5 ;  /* 0x00000007ff047c19 */ /* 0x000fe20008011605 */
[----:B------:R-:W-:Y:S01]  /*6200*/  ULDC.64 UR4, c[0x0][0x620] ;  /* 0x0001880000047ab9 */ /* 0x000fe20000000a00 */
[----:B------:R-:W-:Y:S01]  /*6210*/  IADD3 R11, P1, RZ, -R16, RZ ;  /* 0x80000010ff0b7210 */ /* 0x000fe20007f3e0ff */
[----:B------:R-:W-:Y:S01]  /*6220*/  ULDC.64 UR6, c[0x0][0x640] ;  /* 0x0001900000067ab9 */ /* 0x000fe20000000a00 */
[----:B------:R-:W2:Y:S03]  /*6230*/  LDC R21, c[0x0][0x148] ;  /* 0x00005200ff157b82 */ /* 0x000ea60000000800 */
[----:B------:R-:W-:Y:S01]  /*6240*/  IMAD.X R4, RZ, RZ, ~R4, P1 ;  /* 0x000000ffff047224 */ /* 0x000fe200008e0e04 */
[----:B------:R-:W-:-:S03]  /*6250*/  ISETP.NE.U32.AND P1, PT, RZ, UR6, PT ;  /* 0x00000006ff007c0c */ /* 0x000fc6000bf25070 */
[----:B------:R-:W-:Y:S01]  /*6260*/  IMAD R10, R4, UR4, RZ ;  /* 0x00000004040a7c24 */ /* 0x000fe2000f8e02ff */
[----:B------:R-:W-:Y:S01]  /*6270*/  ISETP.NE.AND.EX P1, PT, RZ, UR7, PT, P1 ;  /* 0x00000007ff007c0c */ /* 0x000fe2000bf25310 */
[----:B------:R-:W-:Y:S01]  /*6280*/  IMAD.WIDE.U32 R4, R11, UR4, R2 ;  /* 0x000000040b047c25 */ /* 0x000fe2000f8e0002 */
[----:B------:R-:W-:-:S03]  /*6290*/  ULDC UR4, c[0x0][0x618] ;  /* 0x0001860000047ab9 */ /* 0x000fc60000000800 */
[----:B------:R-:W-:Y:S01]  /*62a0*/  IMAD R11, R11, UR5, R10 ;  /* 0x000000050b0b7c24 */ /* 0x000fe2000f8e020a */
[----:B------:R-:W-:Y:S01]  /*62b0*/  ULDC UR5, c[0x0][0x154] ;  /* 0x0000550000057ab9 */ /* 0x000fe20000000800 */
[----:B0-----:R-:W-:Y:S02]  /*62c0*/  IMAD.MOV R10, RZ, RZ, -R20 ;  /* 0x000000ffff0a7224 */ /* 0x001fe400078e0a14 */
[----:B------:R-:W-:Y:S02]  /*62d0*/  IMAD.IADD R5, R5, 0x1, R11 ;  /* 0x0000000105057824 */ /* 0x000fe400078e020b */
[----:B-1----:R-:W-:Y:S01]  /*62e0*/  IMAD R17, R18, R10, R17 ;  /* 0x0000000a12117224 */ /* 0x002fe200078e0211 */
[----:B------:R-:W-:Y:S02]  /*62f0*/  I2FP.F32.U32 R10, R6 ;  /* 0x00000006000a7245 */ /* 0x000fe40000201000 */
[--C-:B------:R-:W-:Y:S02]  /*6300*/  SHF.R.U64 R18, R4, UR4, R5.reuse ;  /* 0x0000000404127c19 */ /* 0x100fe40008001205 */
[----:B------:R-:W-:Y:S01]  /*6310*/  SHF.R.U32.HI R5, RZ, UR4, R5 ;  /* 0x00000004ff057c19 */ /* 0x000fe20008011605 */
[----:B------:R-:W-:Y:S01]  /*6320*/  FMUL R10, R10, UR5 ;  /* 0x000000050a0a7c20 */ /* 0x000fe20008400000 */
[----:B------:R-:W-:-:S02]  /*6330*/  ULDC UR4, c[0x0][0x608] ;  /* 0x0001820000047ab9 */ /* 0x000fc40000000800 */
[--C-:B------:R-:W-:Y:S01]  /*6340*/  SHF.R.U64 R20, R18, UR4, R5.reuse ;  /* 0x0000000412147c19 */ /* 0x100fe20008001205 */
[----:B------:R0:W1:Y:S01]  /*6350*/  F2I.U32.TRUNC.NTZ R22, R10 ;  /* 0x0000000a00167305 */ /* 0x000062000020f000 */
[----:B------:R-:W-:Y:S01]  /*6360*/  SHF.R.U32.HI R5, RZ, UR4, R5 ;  /* 0x00000004ff057c19 */ /* 0x000fe20008011605 */
[----:B------:R-:W-:-:S03]  /*6370*/  ULDC UR4, c[0x0][0x658] ;  /* 0x0001960000047ab9 */ /* 0x000fc60000000800 */
[--C-:B------:R-:W-:Y:S02]  /*6380*/  SHF.R.U64 R19, R20, UR4, R5.reuse ;  /* 0x0000000414137c19 */ /* 0x100fe40008001205 */
[----:B------:R-:W-:-:S03]  /*6390*/  SHF.R.U32.HI R23, RZ, UR4, R5 ;  /* 0x00000004ff177c19 */ /* 0x000fc60008011605 */
[----:B------:R-:W-:Y:S02]  /*63a0*/  IMAD.MOV.U32 R4, RZ, RZ, R19 ;  /* 0x000000ffff047224 */ /* 0x000fe400078e0013 */
[----:B------:R-:W-:Y:S01]  /*63b0*/  IMAD.MOV.U32 R5, RZ, RZ, R23 ;  /* 0x000000ffff057224 */ /* 0x000fe200078e0017 */
[----:B0-----:R-:W-:Y:S06]  /*63c0*/  @!P1 BRA `(.L_x_121) ;  /* 0x0000000000289947 */ /* 0x001fec0003800000 */
        /* <DEDUP_REMOVED lines=10> */
.L_x_121:
[----:B------:R-:W-:Y:S01]  /*6470*/  ULDC UR4, c[0x0][0x648] ;  /* 0x0001920000047ab9 */ /* 0x000fe20000000800 */
[----:B-1----:R-:W-:Y:S01]  /*6480*/  IMAD.MOV R22, RZ, RZ, -R22 ;  /* 0x000000ffff167224 */ /* 0x002fe200078e0a16 */
[----:B------:R-:W-:Y:S01]  /*6490*/  SHF.R.U64 R5, R4, UR4, R5 ;  /* 0x0000000404057c19 */ /* 0x000fe20008001205 */
[----:B------:R-:W-:Y:S01]  /*64a0*/  ULDC UR4, c[0x0][0x638] ;  /* 0x00018e0000047ab9 */ /* 0x000fe20000000800 */
[----:B------:R-:W-:Y:S01]  /*64b0*/  LOP3.LUT R4, R20, UR19, RZ, 0xc0, !PT ;  /* 0x0000001314047c12 */ /* 0x000fe2000f8ec0ff */
[----:B--2---:R-:W-:Y:S01]  /*64c0*/  @P4 IMAD R17, R21, R22, R6 ;  /* 0x0000001615114224 */ /* 0x004fe200078e0206 */
[----:B------:R-:W-:Y:S01]  /*64d0*/  LOP3.LUT R18, R18, UR18, RZ, 0xc0, !PT ;  /* 0x0000001212127c12 */ /* 0x000fe2000f8ec0ff */
[----:B------:R-:W-:Y:S01]  /*64e0*/  IMAD.MOV R6, RZ, RZ, -R5 ;  /* 0x000000ffff067224 */ /* 0x000fe200078e0a05 */
[----:B------:R-:W-:Y:S01]  /*64f0*/  ULDC UR5, c[0x0][0x610] ;  /* 0x0001840000057ab9 */ /* 0x000fe20000000800 */
[----:B------:R-:W-:Y:S02]  /*6500*/  IMAD R4, R5, UR20, R4 ;  /* 0x0000001405047c24 */ /* 0x000fe4000f8e0204 */
[----:B------:R-:W-:Y:S01]  /*6510*/  IMAD R19, R6, UR4, R19 ;  /* 0x0000000406137c24 */ /* 0x000fe2000f8e0213 */
[----:B------:R-:W-:Y:S01]  /*6520*/  ULDC UR4, c[0x0][0x600] ;  /* 0x0001800000047ab9 */ /* 0x000fe20000000800 */
[----:B------:R-:W-:-:S02]  /*6530*/  IMAD R17, R4, UR5, R17 ;  /* 0x0000000504117c24 */ /* 0x000fc4000f8e0211 */
[----:B------:R-:W-:Y:S02]  /*6540*/  IMAD R6, R19, UR4, R18 ;  /* 0x0000000413067c24 */ /* 0x000fe4000f8e0212 */
[----:B------:R-:W-:Y:S02]  /*6550*/  IMAD.MOV.U32 R10, RZ, RZ, 0x1 ;  /* 0x00000001ff0a7424 */ /* 0x000fe400078e00ff */
[----:B------:R-:W-:Y:S01]  /*6560*/  IMAD.MOV.U32 R5, RZ, RZ, R16 ;  /* 0x000000ffff057224 */ /* 0x000fe200078e0010 */
[----:B------:R-:W-:Y:S02]  /*6570*/  SEL R4, R6, R17, !P4 ;  /* 0x0000001106047207 */ /* 0x000fe40006000000 */
[----:B------:R-:W-:-:S07]  /*6580*/  SEL R6, R17, R6, !P4 ;  /* 0x0000000611067207 */ /* 0x000fce0006000000 */
.L_x_119:
[----:B------:R-:W-:Y:S05]  /*6590*/  BSYNC B1 ;  /* 0x0000000000017941 */ /* 0x000fea0003800000 */
.L_x_118:
[----:B------:R-:W-:-:S13]  /*65a0*/  LOP3.LUT P1, RZ, R10, 0xff, RZ, 0xc0, !PT ;  /* 0x000000ff0aff7812 */ /* 0x000fda000782c0ff */
[----:B------:R-:W-:Y:S05]  /*65b0*/  @P1 BRA `(.L_x_122) ;  /* 0xfffffff400401947 */ /* 0x000fea000383ffff */
[----:B------:R-:W-:Y:S05]  /*65c0*/  BSYNC B0 ;  /* 0x0000000000007941 */ /* 0x000fea0003800000 */
.L_x_110:
[----:B------:R-:W-:-:S03]  /*65d0*/  UMOV UR4, 0xffffffff ;  /* 0xffffffff00047882 */ /* 0x000fc60000000000 */
[----:B------:R-:W-:Y:S05]  /*65e0*/  BRA.DIV UR4, `(.L_x_123) ;  /* 0x0000000604707947 */ /* 0x000fea000b800000 */
[----:B------:R-:W-:-:S13]  /*65f0*/  ELECT P0, URZ, PT ;  /* 0x00000000003f782f */ /* 0x000fda0003800000 */
.L_x_140:
[----:B------:R-:W-:Y:S04]  /*6600*/  BSSY B0, `(.L_x_124) ;  /* 0x0000034000007945 */ /* 0x000fe80003800000 */
[----:B------:R-:W-:Y:S05]  /*6610*/  @!P0 BRA `(.L_x_125) ;  /* 0x0000000000c88947 */ /* 0x000fea0003800000 */
[----:B------:R-:W-:-:S04]  /*6620*/  LOP3.LUT R7, R7, 0x2, RZ, 0xfc, !PT ;  /* 0x0000000207077812 */ /* 0x000fc800078efcff */
[----:B------:R-:W-:-:S13]  /*6630*/  ISETP.NE.AND P0, PT, R7, 0x3, PT ;  /* 0x000000030700780c */ /* 0x000fda0003f05270 */
[----:B------:R-:W-:Y:S05]  /*6640*/  @!P0 BRA `(.L_x_126) ;  /* 0x0000000000048947 */ /* 0x000fea0003800000 */
[----:B------:R-:W-:Y:S01]  /*6650*/  BPT.TRAP 0x1 ;  /* 0x000000040000795c */ /* 0x000fe20000300000 */
.L_x_126:
[----:B------:R-:W0:Y:S01]  /*6660*/  S2R R3, SR_CgaCtaId ;  /* 0x0000000000037919 */ /* 0x000e220000008800 */
[----:B------:R-:W-:Y:S02]  /*6670*/  MOV R0, 0x400 ;  /* 0x0000040000007802 */ /* 0x000fe40000000f00 */
[----:B------:R-:W-:Y:S02]  /*6680*/  SHF.L.U32 R2, R12, 0x1f, RZ ;  /* 0x0000001f0c027819 */ /* 0x000fe400000006ff */
[----:B0-----:R-:W-:-:S05]  /*6690*/  LEA R0, R3, R0, 0x18 ;  /* 0x0000000003007211 */ /* 0x001fca00078ec0ff */
[----:B------:R-:W-:-:S04]  /*66a0*/  VIADD R0, R0, 0x28 ;  /* 0x0000002800007836 */ /* 0x000fc80000000000 */
[C---:B------:R-:W-:Y:S02]  /*66b0*/  IMAD R5, R15.reuse, 0x8, R0 ;  /* 0x000000080f057824 */ /* 0x040fe400078e0200 */
[----:B------:R-:W-:Y:S02]  /*66c0*/  VIADD R15, R15, 0x1 ;  /* 0x000000010f0f7836 */ /* 0x000fe40000000000 */
[----:B------:R-:W0:Y:S03]  /*66d0*/  SYNCS.PHASECHK.TRANS64.TRYWAIT P0, [R5+URZ], R2 ;  /* 0x00000002050075a7 */ /* 0x000e26000800017f */
[----:B------:R-:W-:-:S04]  /*66e0*/  ISETP.NE.AND P1, PT, R15, 0x5, PT ;  /* 0x000000050f00780c */ /* 0x000fc80003f25270 */
[----:B------:R-:W-:Y:S02]  /*66f0*/  SEL R3, RZ, 0x1, P1 ;  /* 0x00000001ff037807 */ /* 0x000fe40000800000 */
[----:B------:R-:W-:Y:S02]  /*6700*/  SEL R15, R15, RZ, P1 ;  /* 0x000000ff0f0f7207 */ /* 0x000fe40000800000 */
[----:B------:R-:W-:-:S03]  /*6710*/  LOP3.LUT R12, R12, R3, RZ, 0x3c, !PT ;  /* 0x000000030c0c7212 */ /* 0x000fc600078e3cff */
[----:B------:R-:W-:Y:S01]  /*6720*/  IMAD R7, R15, 0x8, R0 ;  /* 0x000000080f077824 */ /* 0x000fe200078e0200 */
[----:B------:R-:W-:Y:S01]  /*6730*/  SHF.L.U32 R4, R12, 0x1f, RZ ;  /* 0x0000001f0c047819 */ /* 0x000fe200000006ff */
[----:B0-----:R-:W-:Y:S06]  /*6740*/  @!P0 BRA `(.L_x_127) ;  /* 0x00000004003c8947 */ /* 0x001fec0003800000 */
.L_x_141:
[----:B------:R-:W1:Y:S01]  /*6750*/  SYNCS.PHASECHK.TRANS64.TRYWAIT P0, [R7+URZ], R4 ;  /* 0x00000004070075a7 */ /* 0x000e62000800017f */
[----:B0-----:R-:W-:-:S05]  /*6760*/  VIADD R2, R15, 0x1 ;  /* 0x000000010f027836 */ /* 0x001fca0000000000 */
[----:B------:R-:W-:-:S04]  /*6770*/  ISETP.NE.AND P1, PT, R2, 0x5, PT ;  /* 0x000000050200780c */ /* 0x000fc80003f25270 */
[----:B------:R-:W-:Y:S02]  /*6780*/  SEL R3, RZ, 0x1, P1 ;  /* 0x00000001ff037807 */ /* 0x000fe40000800000 */
[----:B------:R-:W-:Y:S02]  /*6790*/  SEL R9, R2, RZ, P1 ;  /* 0x000000ff02097207 */ /* 0x000fe40000800000 */
[----:B------:R-:W-:-:S03]  /*67a0*/  LOP3.LUT R12, R12, R3, RZ, 0x3c, !PT ;  /* 0x000000030c0c7212 */ /* 0x000fc600078e3cff */
[----:B------:R-:W-:Y:S01]  /*67b0*/  IMAD R8, R9, 0x8, R0 ;  /* 0x0000000809087824 */ /* 0x000fe200078e0200 */
[----:B------:R-:W-:Y:S01]  /*67c0*/  SHF.L.U32 R5, R12, 0x1f, RZ ;  /* 0x0000001f0c057819 */ /* 0x000fe200000006ff */
[----:B-1----:R-:W-:Y:S06]  /*67d0*/  @!P0 BRA `(.L_x_128) ;  /* 0x00000004002c8947 */ /* 0x002fec0003800000 */
.L_x_142:
[----:B------:R-:W1:Y:S01]  /*67e0*/  SYNCS.PHASECHK.TRANS64.TRYWAIT P0, [R8+URZ], R5 ;  /* 0x00000005080075a7 */ /* 0x000e62000800017f */
[----:B------:R-:W-:-:S05]  /*67f0*/  VIADD R2, R9, 0x1 ;  /* 0x0000000109027836 */ /* 0x000fca0000000000 */
[----:B------:R-:W-:-:S04]  /*6800*/  ISETP.NE.AND P1, PT, R2, 0x5, PT ;  /* 0x000000050200780c */ /* 0x000fc80003f25270 */
[----:B------:R-:W-:Y:S02]  /*6810*/  SEL R3, RZ, 0x1, P1 ;  /* 0x00000001ff037807 */ /* 0x000fe40000800000 */
[----:B0-----:R-:W-:Y:S02]  /*6820*/  SEL R7, R2, RZ, P1 ;  /* 0x000000ff02077207 */ /* 0x001fe40000800000 */
[----:B------:R-:W-:-:S03]  /*6830*/  LOP3.LUT R9, R12, R3, RZ, 0x3c, !PT ;  /* 0x000000030c097212 */ /* 0x000fc600078e3cff */
[----:B------:R-:W-:Y:S01]  /*6840*/  IMAD R11, R7, 0x8, R0 ;  /* 0x00000008070b7824 */ /* 0x000fe200078e0200 */
[----:B------:R-:W-:Y:S01]  /*6850*/  SHF.L.U32 R6, R9, 0x1f, RZ ;  /* 0x0000001f09067819 */ /* 0x000fe200000006ff */
[----:B-1----:R-:W-:Y:S06]  /*6860*/  @!P0 BRA `(.L_x_129) ;  /* 0x00000004001c8947 */ /* 0x002fec0003800000 */
.L_x_143:
[----:B------:R-:W1:Y:S01]  /*6870*/  SYNCS.PHASECHK.TRANS64.TRYWAIT P0, [R11+URZ], R6 ;  /* 0x000000060b0075a7 */ /* 0x000e62000800017f */
[----:B------:R-:W-:-:S05]  /*6880*/  VIADD R2, R7, 0x1 ;  /* 0x0000000107027836 */ /* 0x000fca0000000000 */
[----:B------:R-:W-:-:S04]  /*6890*/  ISETP.NE.AND P1, PT, R2, 0x5, PT ;  /* 0x000000050200780c */ /* 0x000fc80003f25270 */
[----:B------:R-:W-:Y:S02]  /*68a0*/  SEL R4, RZ, 0x1, P1 ;  /* 0x00000001ff047807 */ /* 0x000fe40000800000 */
[----:B------:R-:W-:Y:S02]  /*68b0*/  SEL R3, R2, RZ, P1 ;  /* 0x000000ff02037207 */ /* 0x000fe40000800000 */
[----:B------:R-:W-:Y:S01]  /*68c0*/  LOP3.LUT R4, R9, R4, RZ, 0x3c, !PT ;  /* 0x0000000409047212 */ /* 0x000fe200078e3cff */
[----:B-1----:R-:W-:Y:S06]  /*68d0*/  @!P0 BRA `(.L_x_130) ;  /* 0x0000000400148947 */ /* 0x002fec0003800000 */
.L_x_144:
[----:B------:R-:W-:Y:S01]  /*68e0*/  IMAD R3, R3, 0x8, R0 ;  /* 0x0000000803037824 */ /* 0x000fe200078e0200 */
[----:B------:R-:W-:-:S07]  /*68f0*/  SHF.L.U32 R0, R4, 0x1f, RZ ;  /* 0x0000001f04007819 */ /* 0x000fce00000006ff */
.L_x_131:
[----:B--2---:R2:W3:Y:S02]  /*6900*/  SYNCS.PHASECHK.TRANS64.TRYWAIT P0, [R3+URZ], R0 ;  /* 0x00000000030075a7 */ /* 0x0044e4000800017f */
[----:B---3--:R-:W-:Y:S05]  /*6910*/  @!P0 NANOSLEEP.SYNCS 0x989680 ;  /* 0x009896800000895d */ /* 0x008fea0003900000 */
[----:B------:R-:W3:Y:S02]  /*6920*/  @!P0 SYNCS.PHASECHK.TRANS64 P0, [R3+URZ], R0 ;  /* 0x00000000030085a7 */ /* 0x000ee4000800007f */
[----:B---3--:R-:W-:Y:S05]  /*6930*/  @!P0 BRA `(.L_x_131) ;  /* 0xfffffffc00f08947 */ /* 0x008fea000383ffff */
.L_x_125:
[----:B------:R-:W-:Y:S05]  /*6940*/  BSYNC B0 ;  /* 0x0000000000007941 */ /* 0x000fea0003800000 */
.L_x_124:
[----:B------:R-:W-:Y:S05]  /*6950*/  EXIT ;  /* 0x000000000000794d */ /* 0x000fea0003800000 */
.L_x_19:
[----:B0-----:R-:W-:-:S04]  /*6960*/  IMAD.U32 R17, RZ, RZ, UR11 ;  /* 0x0000000bff117e24 */ /* 0x001fc8000f8e00ff */
[----:B------:R0:W1:Y:S03]  /*6970*/  SYNCS.PHASECHK.TRANS64.TRYWAIT P0, [R17+URZ+-0x8], R16 ;  /* 0xfffff810110075a7 */ /* 0x000066000800017f */
[----:B-1----:R-:W-:Y:S05]  /*6980*/  @!P0 NANOSLEEP.SYNCS 0x989680 ;  /* 0x009896800000895d */ /* 0x002fea0003900000 */
[----:B------:R-:W1:Y:S02]  /*6990*/  @!P0 SYNCS.PHASECHK.TRANS64 P0, [R17+URZ+-0x8], R16 ;  /* 0xfffff810110085a7 */ /* 0x000e64000800007f */
[----:B-1----:R-:W-:Y:S05]  /*69a0*/  @!P0 BRA `(.L_x_19) ;  /* 0xfffffffc00ec8947 */ /* 0x002fea000383ffff */
[----:B------:R-:W-:Y:S05]  /*69b0*/  BRA `(.L_x_132) ;  /* 0xffffffac005c7947 */ /* 0x000fea000383ffff */
.L_x_24:
[----:B-1----:R-:W-:-:S04]  /*69c0*/  IMAD.U32 R17, RZ, RZ, UR6 ;  /* 0x00000006ff117e24 */ /* 0x002fc8000f8e00ff */
[----:B------:R1:W4:Y:S03]  /*69d0*/  SYNCS.PHASECHK.TRANS64.TRYWAIT P0, [R17+URZ], R16 ;  /* 0x00000010110075a7 */ /* 0x000326000800017f */
[----:B----4-:R-:W-:Y:S05]  /*69e0*/  @!P0 NANOSLEEP.SYNCS 0x989680 ;  /* 0x009896800000895d */ /* 0x010fea0003900000 */
[----:B------:R-:W4:Y:S02]  /*69f0*/  @!P0 SYNCS.PHASECHK.TRANS64 P0, [R17+URZ], R16 ;  /* 0x00000010110085a7 */ /* 0x000f24000800007f */
[----:B----4-:R-:W-:Y:S05]  /*6a00*/  @!P0 BRA `(.L_x_24) ;  /* 0xfffffffc00ec8947 */ /* 0x010fea000383ffff */
[----:B------:R-:W-:Y:S05]  /*6a10*/  BRA `(.L_x_23) ;  /* 0xffffffb000047947 */ /* 0x000fea000383ffff */
.L_x_30:
[----:B-1----:R-:W-:-:S04]  /*6a20*/  IMAD.U32 R19, RZ, RZ, UR16 ;  /* 0x00000010ff137e24 */ /* 0x002fc8000f8e00ff */
[----:B------:R1:W4:Y:S03]  /*6a30*/  SYNCS.PHASECHK.TRANS64.TRYWAIT P0, [R19+URZ], R18 ;  /* 0x00000012130075a7 */ /* 0x000326000800017f */
[----:B----4-:R-:W-:Y:S05]  /*6a40*/  @!P0 NANOSLEEP.SYNCS 0x989680 ;  /* 0x009896800000895d */ /* 0x010fea0003900000 */
[----:B------:R-:W4:Y:S02]  /*6a50*/  @!P0 SYNCS.PHASECHK.TRANS64 P0, [R19+URZ], R18 ;  /* 0x00000012130085a7 */ /* 0x000f24000800007f */
[----:B----4-:R-:W-:Y:S05]  /*6a60*/  @!P0 BRA `(.L_x_30) ;  /* 0xfffffffc00ec8947 */ /* 0x010fea000383ffff */
[----:B------:R-:W-:Y:S05]  /*6a70*/  BRA `(.L_x_29) ;  /* 0xffffffb400887947 */ /* 0x000fea000383ffff */
.L_x_38:
[----:B0-----:R-:W-:-:S04]  /*6a80*/  IMAD.U32 R17, RZ, RZ, UR11 ;  /* 0x0000000bff117e24 */ /* 0x001fc8000f8e00ff */
[----:B------:R0:W1:Y:S03]  /*6a90*/  SYNCS.PHASECHK.TRANS64.TRYWAIT P0, [R17+URZ+0x8], R16 ;  /* 0x00000810110075a7 */ /* 0x000066000800017f */
[----:B-1----:R-:W-:Y:S05]  /*6aa0*/  @!P0 NANOSLEEP.SYNCS 0x989680 ;  /* 0x009896800000895d */ /* 0x002fea0003900000 */
[----:B------:R-:W1:Y:S02]  /*6ab0*/  @!P0 SYNCS.PHASECHK.TRANS64 P0, [R17+URZ+0x8], R16 ;  /* 0x00000810110085a7 */ /* 0x000e64000800007f */
[----:B-1----:R-:W-:Y:S05]  /*6ac0*/  @!P0 BRA `(.L_x_38) ;  /* 0xfffffffc00ec8947 */ /* 0x002fea000383ffff */
[----:B------:R-:W-:Y:S05]  /*6ad0*/  BRA `(.L_x_133) ;  /* 0xffffffc000047947 */ /* 0x000fea000383ffff */
.L_x_111:
[----:B------:R-:W-:Y:S01]  /*6ae0*/  BSSY B1, `(.L_x_134) ;  /* 0x0000006000017945 */ /* 0x000fe20003800000 */
[----:B------:R-:W-:-:S07]  /*6af0*/  IMAD.MOV.U32 R10, RZ, RZ, -0x1 ;  /* 0xffffffffff0a7424 */ /* 0x000fce00078e00ff */
[----:B------:R-:W-:Y:S05]  /*6b00*/  WARPSYNC.COLLECTIVE R10, `(.L_x_135) ;  /* 0x000000000a0c7348 */ /* 0x000fea0003c00000 */
[----:B------:R-:W-:Y:S02]  /*6b10*/  ELECT P1, UR62, PT ;  /* 0x00000000003e782f */ /* 0x000fe40003820000 */
[----:B------:R-:W-:Y:S01]  /*6b20*/  MOV R10, UR62 ;  /* 0x0000003e000a7c02 */ /* 0x000fe20008000f00 */
[----:B------:R-:W-:Y:S10]  /*6b30*/  ENDCOLLECTIVE ;  /* 0x000000000000791b */ /* 0x000ff40003800000 */
.L_x_135:
[----:B------:R-:W-:Y:S05]  /*6b40*/  BSYNC B1 ;  /* 0x0000000000017941 */ /* 0x000fea0003800000 */
.L_x_134:
[----:B------:R-:W-:Y:S05]  /*6b50*/  BRA `(.L_x_136) ;  /* 0xffffffec00e47947 */ /* 0x000fea000383ffff */
.L_x_114:
[----:B-1----:R1:W2:Y:S02]  /*6b60*/  SYNCS.PHASECHK.TRANS64.TRYWAIT P1, [R19+URZ+0x28], R10 ;  /* 0x0000280a130075a7 */ /* 0x0022a4000802017f */
[----:B--2---:R-:W-:Y:S05]  /*6b70*/  @!P1 NANOSLEEP.SYNCS 0x989680 ;  /* 0x009896800000995d */ /* 0x004fea0003900000 */
[----:B------:R-:W2:Y:S02]  /*6b80*/  @!P1 SYNCS.PHASECHK.TRANS64 P1, [R19+URZ+0x28], R10 ;  /* 0x0000280a130095a7 */ /* 0x000ea4000802007f */
[----:B--2---:R-:W-:Y:S05]  /*6b90*/  @!P1 BRA `(.L_x_114) ;  /* 0xfffffffc00f09947 */ /* 0x004fea000383ffff */
[----:B------:R-:W-:Y:S05]  /*6ba0*/  BRA `(.L_x_137) ;  /* 0xfffffff000187947 */ /* 0x000fea000383ffff */
.L_x_123:
[----:B------:R-:W-:Y:S01]  /*6bb0*/  BSSY B0, `(.L_x_138) ;  /* 0x0000006000007945 */ /* 0x000fe20003800000 */
[----:B------:R-:W-:-:S07]  /*6bc0*/  IMAD.MOV.U32 R10, RZ, RZ, -0x1 ;  /* 0xffffffffff0a7424 */ /* 0x000fce00078e00ff */
[----:B------:R-:W-:Y:S05]  /*6bd0*/  WARPSYNC.COLLECTIVE R10, `(.L_x_139) ;  /* 0x000000000a0c7348 */ /* 0x000fea0003c00000 */
[----:B------:R-:W-:Y:S02]  /*6be0*/  ELECT P1, UR62, PT ;  /* 0x00000000003e782f */ /* 0x000fe40003820000 */
[----:B------:R-:W-:Y:S01]  /*6bf0*/  MOV R10, UR62 ;  /* 0x0000003e000a7c02 */ /* 0x000fe20008000f00 */
[----:B------:R-:W-:Y:S10]  /*6c00*/  ENDCOLLECTIVE ;  /* 0x000000000000791b */ /* 0x000ff40003800000 */
.L_x_139:
[----:B------:R-:W-:Y:S05]  /*6c10*/  BSYNC B0 ;  /* 0x0000000000007941 */ /* 0x000fea0003800000 */
.L_x_138:
[----:B------:R-:W-:Y:S01]  /*6c20*/  PLOP3.LUT P0, PT, P1, PT, PT, 0x80, 0x0 ;  /* 0x000000000000781c */ /* 0x000fe20000f0f070 */
[----:B------:R-:W-:-:S12]  /*6c30*/  BRA `(.L_x_140) ;  /* 0xfffffff800707947 */ /* 0x000fd8000383ffff */
.L_x_127:
[----:B0-----:R0:W1:Y:S02]  /*6c40*/  SYNCS.PHASECHK.TRANS64.TRYWAIT P0, [R5+URZ], R2 ;  /* 0x00000002050075a7 */ /* 0x001064000800017f */
[----:B-1----:R-:W-:Y:S05]  /*6c50*/  @!P0 NANOSLEEP.SYNCS 0x989680 ;  /* 0x009896800000895d */ /* 0x002fea0003900000 */
[----:B------:R-:W1:Y:S02]  /*6c60*/  @!P0 SYNCS.PHASECHK.TRANS64 P0, [R5+URZ], R2 ;  /* 0x00000002050085a7 */ /* 0x000e64000800007f */
[----:B-1----:R-:W-:Y:S05]  /*6c70*/  @!P0 BRA `(.L_x_127) ;  /* 0xfffffffc00f08947 */ /* 0x002fea000383ffff */
[----:B------:R-:W-:Y:S05]  /*6c80*/  BRA `(.L_x_141) ;  /* 0xfffffff800b07947 */ /* 0x000fea000383ffff */
.L_x_128:
[----:B0-----:R0:W1:Y:S02]  /*6c90*/  SYNCS.PHASECHK.TRANS64.TRYWAIT P0, [R7+URZ], R4 ;  /* 0x00000004070075a7 */ /* 0x001064000800017f */
[----:B-1----:R-:W-:Y:S05]  /*6ca0*/  @!P0 NANOSLEEP.SYNCS 0x989680 ;  /* 0x009896800000895d */ /* 0x002fea0003900000 */
[----:B------:R-:W1:Y:S02]  /*6cb0*/  @!P0 SYNCS.PHASECHK.TRANS64 P0, [R7+URZ], R4 ;  /* 0x00000004070085a7 */ /* 0x000e64000800007f */
[----:B-1----:R-:W-:Y:S05]  /*6cc0*/  @!P0 BRA `(.L_x_128) ;  /* 0xfffffffc00f08947 */ /* 0x002fea000383ffff */
[----:B------:R-:W-:Y:S05]  /*6cd0*/  BRA `(.L_x_142) ;  /* 0xfffffff800c07947 */ /* 0x000fea000383ffff */
.L_x_129:
[----:B0-----:R0:W1:Y:S02]  /*6ce0*/  SYNCS.PHASECHK.TRANS64.TRYWAIT P0, [R8+URZ], R5 ;  /* 0x00000005080075a7 */ /* 0x001064000800017f */
[----:B-1----:R-:W-:Y:S05]  /*6cf0*/  @!P0 NANOSLEEP.SYNCS 0x989680 ;  /* 0x009896800000895d */ /* 0x002fea0003900000 */
[----:B------:R-:W1:Y:S02]  /*6d00*/  @!P0 SYNCS.PHASECHK.TRANS64 P0, [R8+URZ], R5 ;  /* 0x00000005080085a7 */ /* 0x000e64000800007f */
[----:B-1----:R-:W-:Y:S05]  /*6d10*/  @!P0 BRA `(.L_x_129) ;  /* 0xfffffffc00f08947 */ /* 0x002fea000383ffff */
[----:B------:R-:W-:Y:S05]  /*6d20*/  BRA `(.L_x_143) ;  /* 0xfffffff800d07947 */ /* 0x000fea000383ffff */
.L_x_130:
[----:B-1----:R1:W2:Y:S02]  /*6d30*/  SYNCS.PHASECHK.TRANS64.TRYWAIT P0, [R11+URZ], R6 ;  /* 0x000000060b0075a7 */ /* 0x0022a4000800017f */
[----:B--2---:R-:W-:Y:S05]  /*6d40*/  @!P0 NANOSLEEP.SYNCS 0x989680 ;  /* 0x009896800000895d */ /* 0x004fea0003900000 */
[----:B------:R-:W2:Y:S02]  /*6d50*/  @!P0 SYNCS.PHASECHK.TRANS64 P0, [R11+URZ], R6 ;  /* 0x000000060b0085a7 */ /* 0x000ea4000800007f */
[----:B--2---:R-:W-:Y:S05]  /*6d60*/  @!P0 BRA `(.L_x_130) ;  /* 0xfffffffc00f08947 */ /* 0x004fea000383ffff */
[----:B------:R-:W-:Y:S05]  /*6d70*/  BRA `(.L_x_144) ;  /* 0xfffffff800d87947 */ /* 0x000fea000383ffff */
.L_x_145:
[----:B------:R-:W-:-:S00]  /*6d80*/  BRA `(.L_x_145) ;  /* 0xfffffffc00fc7947 */ /* 0x000fc0000383ffff */
[----:B------:R-:W-:-:S00]  /*6d90*/  NOP ;  /* 0x0000000000007918 */ /* 0x000fc00000000000 */
        /* <DEDUP_REMOVED lines=14> */
.L_x_146:


//--------------------- .nv.shared._ZN7cutlass13device_kernelINS_4gemm6kernel13GemmUniversalIN4cute5tupleIJiiiiEEENS1_10collective13CollectiveMmaINS1_37MainloopSm90TmaGmmaWarpSpecializedFP8ILi5ENS5_IJNS4_1CILi2EEENSA_ILi1EEESC_EEENS1_32KernelTmaWarpSpecializedPingpongEEENS5_IJNSA_ILi64EEESG_NSA_ILi128EEEEEENS_12float_e5m2_tENS5_IJlSC_lEEESJ_SK_NS4_8TiledMMAINS4_8MMA_AtomIJNS4_4SM904GMMA30MMA_64x64x32_F32E5M2E5M2_SS_TNILNSO_7ScaleInE1ELSQ_1EEEEEENS4_6LayoutINS5_IJSC_SC_SC_EEENS5_IJNSA_ILi0EEESV_SV_EEEEENS5_IJNS4_10UnderscoreESY_SY_EEEEENS4_13SM90_TMA_LOADENS4_14ComposedLayoutINS4_7SwizzleILi3ELi4ELi3EEENS4_18smem_ptr_flag_bitsILi8EEENST_INS5_IJNSA_ILi8EEESH_EEENS5_IJSH_SC_EEEEEEEvNS4_8identityENS4_23SM90_TMA_LOAD_MULTICASTES1B_vS1C_EENS_8epilogue10collective6detail29Sm90TmaWarpSpecializedAdapterINS1G_15DefaultEpilogueISJ_SK_SK_NS1F_6thread17LinearCombinationISJ_Li1EffLNS1K_9ScaleType4KindE0ELNS_15FloatRoundStyleE2ESJ_EENS1_15EpilogueDefaultEEEEEvvEEEEvNT_6ParamsE --------------------------
	.section	.nv.shared._ZN7cutlass13device_kernelINS_4gemm6kernel13GemmUniversalIN4cute5tupleIJiiiiEEENS1_10collective13CollectiveMmaINS1_37MainloopSm90TmaGmmaWarpSpecializedFP8ILi5ENS5_IJNS4_1CILi2EEENSA_ILi1EEESC_EEENS1_32KernelTmaWarpSpecializedPingpongEEENS5_IJNSA_ILi64EEESG_NSA_ILi128EEEEEENS_12float_e5m2_tENS5_IJlSC_lEEESJ_SK_NS4_8TiledMMAINS4_8MMA_AtomIJNS4_4SM904GMMA30MMA_64x64x32_F32E5M2E5M2_SS_TNILNSO_7ScaleInE1ELSQ_1EEEEEENS4_6LayoutINS5_IJSC_SC_SC_EEENS5_IJNSA_ILi0EEESV_SV_EEEEENS5_IJNS4_10UnderscoreESY_SY_EEEEENS4_13SM90_TMA_LOADENS4_14ComposedLayoutINS4_7SwizzleILi3ELi4ELi3EEENS4_18smem_ptr_flag_bitsILi8EEENST_INS5_IJNSA_ILi8EEESH_EEENS5_IJSH_SC_EEEEEEEvNS4_8identityENS4_23SM90_TMA_LOAD_MULTICASTES1B_vS1C_EENS_8epilogue10collective6detail29Sm90TmaWarpSpecializedAdapterINS1G_15DefaultEpilogueISJ_SK_SK_NS1F_6thread17LinearCombinationISJ_Li1EffLNS1K_9ScaleType4KindE0ELNS_15FloatRoundStyleE2ESJ_EENS1_15EpilogueDefaultEEEEEvvEEEEvNT_6ParamsE,"aw",@nobits
	.sectionflags	@""
	.align	16
	.zero		1024


//--------------------- .nv.shared.reserved.0     --------------------------
	.section	.nv.shared.reserved.0,"aw",@nobits
	.weak		__nv_reservedSMEM_offset_0_alias
	.size		__nv_reservedSMEM_offset_0_alias, 0, 0
	.other		__nv_reservedSMEM_offset_0_alias,@"STO_CUDA_RESERVED_SHARED STV_DEFAULT"
__nv_reservedSMEM_offset_0_alias:
	.zero		0


//--------------------- .nv.global                --------------------------
	.section	.nv.global,"aw",@nobits
.nv.global:
	.type		_ZN39_INTERNAL_9b94f4e3_4_k_cu_4ad28c9c_54194cute1_E,@object
	.size		_ZN39_INTERNAL_9b94f4e3_4_k_cu_4ad28c9c_54194cute1_E,(_ZN39_INTERNAL_9b94f4e3_4_k_cu_4ad28c9c_54194cuda3std3__45__cpo6cbeginE - _ZN39_INTERNAL_9b94f4e3_4_k_cu_4ad28c9c_54194cute1_E)
_ZN39_INTERNAL_9b94f4e3_4_k_cu_4ad28c9c_54194cute1_E:
	.zero		1
	.type		_ZN39_INTERNAL_9b94f4e3_4_k_cu_4ad28c9c_54194cuda3std3__45__cpo6cbeginE,@object
	.size		_ZN39_INTERNAL_9b94f4e3_4_k_cu_4ad28c9c_54194cuda3std3__45__cpo6cbeginE,(_ZN39_INTERNAL_9b94f4e3_4_k_cu_4ad28c9c_54194cuda3std3__48in_placeE - _ZN39_INTERNAL_9b94f4e3_4_k_cu_4ad28c9c_54194cuda3std3__45__cpo6cbeginE)
_ZN39_INTERNAL_9b94f4e3_4_k_cu_4ad28c9c_54194cuda3std3__45__cpo6cbeginE:
	.zero		1
	.type		_ZN39_INTERNAL_9b94f4e3_4_k_cu_4ad28c9c_54194cuda3std3__48in_placeE,@object
	.size		_ZN39_INTERNAL_9b94f4e3_4_k_cu_4ad28c9c_54194cuda3std3__48in_placeE,(_ZN39_INTERNAL_9b94f4e3_4_k_cu_4ad28c9c_54194cuda3std6ranges3__45__cpo9iter_moveE - _ZN39_INTERNAL_9b94f4e3_4_k_cu_4ad28c9c_54194cuda3std3__48in_placeE)
_ZN39_INTERNAL_9b94f4e3_4_k_cu_4ad28c9c_54194cuda3std3__48in_placeE:
	.zero		1
	.type		_ZN39_INTERNAL_9b94f4e3_4_k_cu_4ad28c9c_54194cuda3std6ranges3__45__cpo9iter_moveE,@object
	.size		_ZN39_INTERNAL_9b94f4e3_4_k_cu_4ad28c9c_54194cuda3std6ranges3__45__cpo9iter_moveE,(_ZN39_INTERNAL_9b94f4e3_4_k_cu_4ad28c9c_54194cuda3std3__45__cpo5beginE - _ZN39_INTERNAL_9b94f4e3_4_k_cu_4ad28c9c_54194cuda3std6ranges3__45__cpo9iter_moveE)
_ZN39_INTERNAL_9b94f4e3_4_k_cu_4ad28c9c_54194cuda3std6ranges3__45__cpo9iter_moveE:
	.zero		1
	.type		_ZN39_INTERNAL_9b94f4e3_4_k_cu_4ad28c9c_54194cuda3std3__45__cpo5beginE,@object
	.size		_ZN39_INTERNAL_9b94f4e3_4_k_cu_4ad28c9c_54194cuda3std3__45__cpo5beginE,(_ZN39_INTERNAL_9b94f4e3_4_k_cu_4ad28c9c_54194cuda3std3__441_GLOBAL__N__9b94f4e3_4_k_cu_4ad28c9c_54196ignoreE - _ZN39_INTERNAL_9b94f4e3_4_k_cu_4ad28c9c_54194cuda3std3__45__cpo5beginE)
_ZN39_INTERNAL_9b94f4e3_4_k_cu_4ad28c9c_54194cuda3std3__45__cpo5beginE:
	.zero		1
	.type		_ZN39_INTERNAL_9b94f4e3_4_k_cu_4ad28c9c_54194cuda3std3__441_GLOBAL__N__9b94f4e3_4_k_cu_4ad28c9c_54196ignoreE,@object
	.size		_ZN39_INTERNAL_9b94f4e3_4_k_cu_4ad28c9c_54194cuda3std3__441_GLOBAL__N__9b94f4e3_4_k_cu_4ad28c9c_54196ignoreE,(_ZN39_INTERNAL_9b94f4e3_4_k_cu_4ad28c9c_54194cute7productE - _ZN39_INTERNAL_9b94f4e3_4_k_cu_4ad28c9c_54194cuda3std3__441_GLOBAL__N__9b94f4e3_4_k_cu_4ad28c9c_54196ignoreE)
_ZN39_INTERNAL_9b94f4e3_4_k_cu_4ad28c9c_54194cuda3std3__441_GLOBAL__N__9b94f4e3_4_k_cu_4ad28c9c_54196ignoreE:
	.zero		1
	.type		_ZN39_INTERNAL_9b94f4e3_4_k_cu_4ad28c9c_54194cute7productE,@object
	.size		_ZN39_INTERNAL_9b94f4e3_4_k_cu_4ad28c9c_54194cute7productE,(_ZN39_INTERNAL_9b94f4e3_4_k_cu_4ad28c9c_54194cuda3std3__45__cpo3endE - _ZN39_INTERNAL_9b94f4e3_4_k_cu_4ad28c9c_54194cute7productE)
_ZN39_INTERNAL_9b94f4e3_4_k_cu_4ad28c9c_54194cute7productE:
	.zero		1
	.type		_ZN39_INTERNAL_9b94f4e3_4_k_cu_4ad28c9c_54194cuda3std3__45__cpo3endE,@object
	.size		_ZN39_INTERNAL_9b94f4e3_4_k_cu_4ad28c9c_54194cuda3std3__45__cpo3endE,(_ZN39_INTERNAL_9b94f4e3_4_k_cu_4ad28c9c_54194cuda3std3__419piecewise_constructE - _ZN39_INTERNAL_9b94f4e3_4_k_cu_4ad28c9c_54194cuda3std3__45__cpo3endE)
_ZN39_INTERNAL_9b94f4e3_4_k_cu_4ad28c9c_54194cuda3std3__45__cpo3endE:
	.zero		1
	.type		_ZN39_INTERNAL_9b94f4e3_4_k_cu_4ad28c9c_54194cuda3std3__419piecewise_constructE,@object
	.size		_ZN39_INTERNAL_9b94f4e3_4_k_cu_4ad28c9c_54194cuda3std3__419piecewise_constructE,(_ZN39_INTERNAL_9b94f4e3_4_k_cu_4ad28c9c_54194cuda3std3__45__cpo4cendE - _ZN39_INTERNAL_9b94f4e3_4_k_cu_4ad28c9c_54194cuda3std3__419piecewise_constructE)
_ZN39_INTERNAL_9b94f4e3_4_k_cu_4ad28c9c_54194cuda3std3__419piecewise_constructE:
	.zero		1
	.type		_ZN39_INTERNAL_9b94f4e3_4_k_cu_4ad28c9c_54194cuda3std3__45__cpo4cendE,@object
	.size		_ZN39_INTERNAL_9b94f4e3_4_k_cu_4ad28c9c_54194cuda3std3__45__cpo4cendE,(_ZN39_INTERNAL_9b94f4e3_4_k_cu_4ad28c9c_54194cuda3std6ranges3__45__cpo4swapE - _ZN39_INTERNAL_9b94f4e3_4_k_cu_4ad28c9c_54194cuda3std3__45__cpo4cendE)
_ZN39_INTERNAL_9b94f4e3_4_k_cu_4ad28c9c_54194cuda3std3__45__cpo4cendE:
	.zero		1
	.type		_ZN39_INTERNAL_9b94f4e3_4_k_cu_4ad28c9c_54194cuda3std6ranges3__45__cpo4swapE,@object
	.size		_ZN39_INTERNAL_9b94f4e3_4_k_cu_4ad28c9c_54194cuda3std6ranges3__45__cpo4swapE,(.L_7 - _ZN39_INTERNAL_9b94f4e3_4_k_cu_4ad28c9c_54194cuda3std6ranges3__45__cpo4swapE)
_ZN39_INTERNAL_9b94f4e3_4_k_cu_4ad28c9c_54194cuda3std6ranges3__45__cpo4swapE:
	.zero		1
.L_7:


//--------------------- .nv.constant0._ZN7cutlass13device_kernelINS_4gemm6kernel13GemmUniversalIN4cute5tupleIJiiiiEEENS1_10collective13CollectiveMmaINS1_37MainloopSm90TmaGmmaWarpSpecializedFP8ILi5ENS5_IJNS4_1CILi2EEENSA_ILi1EEESC_EEENS1_32KernelTmaWarpSpecializedPingpongEEENS5_IJNSA_ILi64EEESG_NSA_ILi128EEEEEENS_12float_e5m2_tENS5_IJlSC_lEEESJ_SK_NS4_8TiledMMAINS4_8MMA_AtomIJNS4_4SM904GMMA30MMA_64x64x32_F32E5M2E5M2_SS_TNILNSO_7ScaleInE1ELSQ_1EEEEEENS4_6LayoutINS5_IJSC_SC_SC_EEENS5_IJNSA_ILi0EEESV_SV_EEEEENS5_IJNS4_10UnderscoreESY_SY_EEEEENS4_13SM90_TMA_LOADENS4_14ComposedLayoutINS4_7SwizzleILi3ELi4ELi3EEENS4_18smem_ptr_flag_bitsILi8EEENST_INS5_IJNSA_ILi8EEESH_EEENS5_IJSH_SC_EEEEEEEvNS4_8identityENS4_23SM90_TMA_LOAD_MULTICASTES1B_vS1C_EENS_8epilogue10collective6detail29Sm90TmaWarpSpecializedAdapterINS1G_15DefaultEpilogueISJ_SK_SK_NS1F_6thread17LinearCombinationISJ_Li1EffLNS1K_9ScaleType4KindE0ELNS_15FloatRoundStyleE2ESJ_EENS1_15EpilogueDefaultEEEEEvvEEEEvNT_6ParamsE --------------------------
	.section	.nv.constant0._ZN7cutlass13device_kernelINS_4gemm6kernel13GemmUniversalIN4cute5tupleIJiiiiEEENS1_10collective13CollectiveMmaINS1_37MainloopSm90TmaGmmaWarpSpecializedFP8ILi5ENS5_IJNS4_1CILi2EEENSA_ILi1EEESC_EEENS1_32KernelTmaWarpSpecializedPingpongEEENS5_IJNSA_ILi64EEESG_NSA_ILi128EEEEEENS_12float_e5m2_tENS5_IJlSC_lEEESJ_SK_NS4_8TiledMMAINS4_8MMA_AtomIJNS4_4SM904GMMA30MMA_64x64x32_F32E5M2E5M2_SS_TNILNSO_7ScaleInE1ELSQ_1EEEEEENS4_6LayoutINS5_IJSC_SC_SC_EEENS5_IJNSA_ILi0EEESV_SV_EEEEENS5_IJNS4_10UnderscoreESY_SY_EEEEENS4_13SM90_TMA_LOADENS4_14ComposedLayoutINS4_7SwizzleILi3ELi4ELi3EEENS4_18smem_ptr_flag_bitsILi8EEENST_INS5_IJNSA_ILi8EEESH_EEENS5_IJSH_SC_EEEEEEEvNS4_8identityENS4_23SM90_TMA_LOAD_MULTICASTES1B_vS1C_EENS_8epilogue10collective6detail29Sm90TmaWarpSpecializedAdapterINS1G_15DefaultEpilogueISJ_SK_SK_NS1F_6thread17LinearCombinationISJ_Li1EffLNS1K_9ScaleType4KindE0ELNS_15FloatRoundStyleE2ESJ_EENS1_15EpilogueDefaultEEEEEvvEEEEvNT_6ParamsE,"a",@progbits
	.sectionflags	@""
	.align	4
.nv.constant0._ZN7cutlass13device_kernelINS_4gemm6kernel13GemmUniversalIN4cute5tupleIJiiiiEEENS1_10collective13CollectiveMmaINS1_37MainloopSm90TmaGmmaWarpSpecializedFP8ILi5ENS5_IJNS4_1CILi2EEENSA_ILi1EEESC_EEENS1_32KernelTmaWarpSpecializedPingpongEEENS5_IJNSA_ILi64EEESG_NSA_ILi128EEEEEENS_12float_e5m2_tENS5_IJlSC_lEEESJ_SK_NS4_8TiledMMAINS4_8MMA_AtomIJNS4_4SM904GMMA30MMA_64x64x32_F32E5M2E5M2_SS_TNILNSO_7ScaleInE1ELSQ_1EEEEEENS4_6LayoutINS5_IJSC_SC_SC_EEENS5_IJNSA_ILi0EEESV_SV_EEEEENS5_IJNS4_10UnderscoreESY_SY_EEEEENS4_13SM90_TMA_LOADENS4_14ComposedLayoutINS4_7SwizzleILi3ELi4ELi3EEENS4_18smem_ptr_flag_bitsILi8EEENST_INS5_IJNSA_ILi8EEESH_EEENS5_IJSH_SC_EEEEEEEvNS4_8identityENS4_23SM90_TMA_LOAD_MULTICASTES1B_vS1C_EENS_8epilogue10collective6detail29Sm90TmaWarpSpecializedAdapterINS1G_15DefaultEpilogueISJ_SK_SK_NS1F_6thread17LinearCombinationISJ_Li1EffLNS1K_9ScaleType4KindE0ELNS_15FloatRoundStyleE2ESJ_EENS1_15EpilogueDefaultEEEEEvvEEEEvNT_6ParamsE:
	.zero		1664


//--------------------- SYMBOLS --------------------------

	.type		.nv.reservedSmem.offset0,@object
	.size		.nv.reservedSmem.offset0,0x4
